def attn_fwd(
    Q,
    K,
    V,
    Out,
    Lse,
    sm_scale,
    stride_qz,
    stride_qh,
    stride_qm,
    stride_qk,
    stride_kz,
    stride_kh,
    stride_kn,
    stride_kk,
    stride_vz,
    stride_vh,
    stride_vn,
    stride_vk,
    stride_oz,
    stride_oh,
    stride_om,
    stride_ok,
    seqlen_q,
    seqlen_k,
    BLOCK_M: tl.constexpr,
    BLOCK_N: tl.constexpr,
    HEAD_DIM: tl.constexpr,
    CAUSAL: tl.constexpr,
):
    start_m = tl.program_id(0)
    off_hz = tl.program_id(1)
    q_off = off_hz * stride_qh
    k_off = off_hz * stride_kh
    v_off = off_hz * stride_vh
    offs_m = start_m * BLOCK_M + tl.arange(0, BLOCK_M)
    offs_d = tl.arange(0, HEAD_DIM)
    offs_n = tl.arange(0, BLOCK_N)
    q_ptrs = Q + q_off + offs_m[:, None] * stride_qm + offs_d[None, :] * stride_qk
    k_ptrs = K + k_off + offs_d[:, None] * stride_kk + offs_n[None, :] * stride_kn
    v_ptrs = V + v_off + offs_n[:, None] * stride_vn + offs_d[None, :] * stride_vk
    m_i = tl.full([BLOCK_M], float("-inf"), dtype=tl.float32)
    l_i = tl.zeros([BLOCK_M], dtype=tl.float32) + 1.0
    acc = tl.zeros([BLOCK_M, HEAD_DIM], dtype=tl.float32)
    q = tl.load(q_ptrs)
    acc, l_i, m_i = _attn_fwd_inner(
        acc,
        l_i,
        m_i,
        q,
        k_ptrs,
        v_ptrs,
        sm_scale,
        stride_kn,
        stride_vn,
        start_m,
        seqlen_k,
        BLOCK_M,
        BLOCK_N,
        HEAD_DIM,
        CAUSAL,
    )
    acc = acc / l_i[:, None]
    lse = m_i + tl.math.log2(l_i) / 1.4426950408889634
    o_ptrs = (
        Out
        + off_hz * stride_oh
        + offs_m[:, None] * stride_om
        + offs_d[None, :] * stride_ok
    )
    tl.store(o_ptrs, acc.to(Out.dtype.element_ty))
    tl.store(Lse + off_hz * seqlen_q + offs_m, lse)

# config = {"BLOCK_M": 64, "BLOCK_N": 64, "HEAD_DIM": 128, "arch": "sm_100", "causal": false, "dtype": "fp16", "num_stages": 2, "num_warps": 4}
# arch = sm_100


// ===== COMPILED SASS (sm_100a) =====

	.target	sm_100a

	.elftype	@"ET_EXEC"


//--------------------- .note.nv.tkinfo           --------------------------
	.section	.note.nv.tkinfo,"",@"SHT_NOTE"
	.sectionflags	@"SHF_NOTE_NV_TKINFO"
	.tkinfo
        /*0018*/ 	.word	0x00000081
        /*0030*/ 	.string	""
        /*0030*/ 	.string	"ptxas-blackwell"
        /*0030*/ 	.string	"Cuda compilation tools, release 12.9, V12.9.86"
        /*0030*/ 	.string	"Build cuda_12.9.r12.9/compiler.36037853_0"
        /*0030*/ 	.string	"-v  -suppress-debug-info  -lineinfo  -arch sm_100a "



//--------------------- .note.nv.cuver            --------------------------
	.section	.note.nv.cuver,"",@"SHT_NOTE"
	.sectionflags	@"SHF_NOTE_NV_CUVER"
        /*0018*/ 	.short	0x0001
        /*001a*/ 	.short	0x0064
        /*001c*/ 	.short	0x0001
        /*001e*/ 	.short	0x0000
        /*0020*/ 	.short	0x0001
        /*0022*/ 	.short	0x0000


//--------------------- .nv.info                  --------------------------
	.section	.nv.info,"",@"SHT_CUDA_INFO"
	.align	4


	//----- nvinfo : EIATTR_REGCOUNT
	.align		4
        /*0000*/ 	.byte	0x04, 0x2f
        /*0002*/ 	.short	(.L_5 - .L_4)
	.align		4
.L_4:
        /*0004*/ 	.word	index@(attn_fwd)
        /*0008*/ 	.word	0x000000ff


	//----- nvinfo : EIATTR_FRAME_SIZE
	.align		4
.L_5:
        /*000c*/ 	.byte	0x04, 0x11
        /*000e*/ 	.short	(.L_7 - .L_6)
	.align		4
.L_6:
        /*0010*/ 	.word	index@($__internal_2_$__cuda_sm10x_tcgen05_guardrail_trap_unallocated_columns_being_dealloced)
        /*0014*/ 	.word	0x00000168


	//----- nvinfo : EIATTR_FRAME_SIZE
	.align		4
.L_7:
        /*0018*/ 	.byte	0x04, 0x11
        /*001a*/ 	.short	(.L_9 - .L_8)
	.align		4
.L_8:
        /*001c*/ 	.word	index@($__internal_1_$__cuda_sm10x_tcgen05_guardrail_trap_phase_invalid_during_alloc)
        /*0020*/ 	.word	0x00000168


	//----- nvinfo : EIATTR_FRAME_SIZE
	.align		4
.L_9:
        /*0024*/ 	.byte	0x04, 0x11
        /*0026*/ 	.short	(.L_11 - .L_10)
	.align		4
.L_10:
        /*0028*/ 	.word	index@($__internal_0_$__cuda_sm10x_tcgen05_guardrail_trap_col_being_dealloced_not_returned_by_alloc)
        /*002c*/ 	.word	0x00000168


	//----- nvinfo : EIATTR_FRAME_SIZE
	.align		4
.L_11:
        /*0030*/ 	.byte	0x04, 0x11
        /*0032*/ 	.short	(.L_13 - .L_12)
	.align		4
.L_12:
        /*0034*/ 	.word	index@(attn_fwd)
        /*0038*/ 	.word	0x00000168


	//----- nvinfo : EIATTR_MIN_STACK_SIZE
	.align		4
.L_13:
        /*003c*/ 	.byte	0x04, 0x12
        /*003e*/ 	.short	(.L_15 - .L_14)
	.align		4
.L_14:
        /*0040*/ 	.word	index@(attn_fwd)
        /*0044*/ 	.word	0x00000168
.L_15:


//--------------------- .nv.info.attn_fwd         --------------------------
	.section	.nv.info.attn_fwd,"",@"SHT_CUDA_INFO"
	.sectionflags	@""
	.align	4


	//----- nvinfo : EIATTR_CUDA_API_VERSION
	.align		4
        /*0000*/ 	.byte	0x04, 0x37
        /*0002*/ 	.short	(.L_17 - .L_16)
.L_16:
        /*0004*/ 	.word	0x00000081


	//----- nvinfo : EIATTR_KPARAM_INFO
	.align		4
.L_17:
        /*0008*/ 	.byte	0x04, 0x17
        /*000a*/ 	.short	(.L_19 - .L_18)
.L_18:
        /*000c*/ 	.word	0x00000000
        /*0010*/ 	.short	0x0019
        /*0012*/ 	.short	0x0080
        /*0014*/ 	.byte	0x00, 0xf4, 0x21, 0x00


	//----- nvinfo : EIATTR_KPARAM_INFO
	.align		4
.L_19:
        /*0018*/ 	.byte	0x04, 0x17
        /*001a*/ 	.short	(.L_21 - .L_20)
.L_20:
        /*001c*/ 	.word	0x00000000
        /*0020*/ 	.short	0x0018
        /*0022*/ 	.short	0x0078
        /*0024*/ 	.byte	0x00, 0xf4, 0x21, 0x00


	//----- nvinfo : EIATTR_KPARAM_INFO
	.align		4
.L_21:
        /*0028*/ 	.byte	0x04, 0x17
        /*002a*/ 	.short	(.L_23 - .L_22)
.L_22:
        /*002c*/ 	.word	0x00000000
        /*0030*/ 	.short	0x0017
        /*0032*/ 	.short	0x0070
        /*0034*/ 	.byte	0x00, 0xf0, 0x11, 0x00


	//----- nvinfo : EIATTR_KPARAM_INFO
	.align		4
.L_23:
        /*0038*/ 	.byte	0x04, 0x17
        /*003a*/ 	.short	(.L_25 - .L_24)
.L_24:
        /*003c*/ 	.word	0x00000000
        /*0040*/ 	.short	0x0016
        /*0042*/ 	.short	0x006c
        /*0044*/ 	.byte	0x00, 0xf0, 0x11, 0x00


	//----- nvinfo : EIATTR_KPARAM_INFO
	.align		4
.L_25:
        /*0048*/ 	.byte	0x04, 0x17
        /*004a*/ 	.short	(.L_27 - .L_26)
.L_26:
        /*004c*/ 	.word	0x00000000
        /*0050*/ 	.short	0x0015
        /*0052*/ 	.short	0x0068
        /*0054*/ 	.byte	0x00, 0xf0, 0x11, 0x00


	//----- nvinfo : EIATTR_KPARAM_INFO
	.align		4
.L_27:
        /*0058*/ 	.byte	0x04, 0x17
        /*005a*/ 	.short	(.L_29 - .L_28)
.L_28:
        /*005c*/ 	.word	0x00000000
        /*0060*/ 	.short	0x0014
        /*0062*/ 	.short	0x0064
        /*0064*/ 	.byte	0x00, 0xf0, 0x11, 0x00


	//----- nvinfo : EIATTR_KPARAM_INFO
	.align		4
.L_29:
        /*0068*/ 	.byte	0x04, 0x17
        /*006a*/ 	.short	(.L_31 - .L_30)
.L_30:
        /*006c*/ 	.word	0x00000000
        /*0070*/ 	.short	0x0013
        /*0072*/ 	.short	0x0060
        /*0074*/ 	.byte	0x00, 0xf0, 0x11, 0x00


	//----- nvinfo : EIATTR_KPARAM_INFO
	.align		4
.L_31:
        /*0078*/ 	.byte	0x04, 0x17
        /*007a*/ 	.short	(.L_33 - .L_32)
.L_32:
        /*007c*/ 	.word	0x00000000
        /*0080*/ 	.short	0x0012
        /*0082*/ 	.short	0x005c
        /*0084*/ 	.byte	0x00, 0xf0, 0x11, 0x00


	//----- nvinfo : EIATTR_KPARAM_INFO
	.align		4
.L_33:
        /*0088*/ 	.byte	0x04, 0x17
        /*008a*/ 	.short	(.L_35 - .L_34)
.L_34:
        /*008c*/ 	.word	0x00000000
        /*0090*/ 	.short	0x0011
        /*0092*/ 	.short	0x0058
        /*0094*/ 	.byte	0x00, 0xf0, 0x11, 0x00


	//----- nvinfo : EIATTR_KPARAM_INFO
	.align		4
.L_35:
        /*0098*/ 	.byte	0x04, 0x17
        /*009a*/ 	.short	(.L_37 - .L_36)
.L_36:
        /*009c*/ 	.word	0x00000000
        /*00a0*/ 	.short	0x0010
        /*00a2*/ 	.short	0x0054
        /*00a4*/ 	.byte	0x00, 0xf0, 0x11, 0x00


	//----- nvinfo : EIATTR_KPARAM_INFO
	.align		4
.L_37:
        /*00a8*/ 	.byte	0x04, 0x17
        /*00aa*/ 	.short	(.L_39 - .L_38)
.L_38:
        /*00ac*/ 	.word	0x00000000
        /*00b0*/ 	.short	0x000f
        /*00b2*/ 	.short	0x0050
        /*00b4*/ 	.byte	0x00, 0xf0, 0x11, 0x00


	//----- nvinfo : EIATTR_KPARAM_INFO
	.align		4
.L_39:
        /*00b8*/ 	.byte	0x04, 0x17
        /*00ba*/ 	.short	(.L_41 - .L_40)
.L_40:
        /*00bc*/ 	.word	0x00000000
        /*00c0*/ 	.short	0x000e
        /*00c2*/ 	.short	0x004c
        /*00c4*/ 	.byte	0x00, 0xf0, 0x11, 0x00


	//----- nvinfo : EIATTR_KPARAM_INFO
	.align		4
.L_41:
        /*00c8*/ 	.byte	0x04, 0x17
        /*00ca*/ 	.short	(.L_43 - .L_42)
.L_42:
        /*00cc*/ 	.word	0x00000000
        /*00d0*/ 	.short	0x000d
        /*00d2*/ 	.short	0x0048
        /*00d4*/ 	.byte	0x00, 0xf0, 0x11, 0x00


	//----- nvinfo : EIATTR_KPARAM_INFO
	.align		4
.L_43:
        /*00d8*/ 	.byte	0x04, 0x17
        /*00da*/ 	.short	(.L_45 - .L_44)
.L_44:
        /*00dc*/ 	.word	0x00000000
        /*00e0*/ 	.short	0x000c
        /*00e2*/ 	.short	0x0044
        /*00e4*/ 	.byte	0x00, 0xf0, 0x11, 0x00


	//----- nvinfo : EIATTR_KPARAM_INFO
	.align		4
.L_45:
        /*00e8*/ 	.byte	0x04, 0x17
        /*00ea*/ 	.short	(.L_47 - .L_46)
.L_46:
        /*00ec*/ 	.word	0x00000000
        /*00f0*/ 	.short	0x000b
        /*00f2*/ 	.short	0x0040
        /*00f4*/ 	.byte	0x00, 0xf0, 0x11, 0x00


	//----- nvinfo : EIATTR_KPARAM_INFO
	.align		4
.L_47:
        /*00f8*/ 	.byte	0x04, 0x17
        /*00fa*/ 	.short	(.L_49 - .L_48)
.L_48:
        /*00fc*/ 	.word	0x00000000
        /*0100*/ 	.short	0x000a
        /*0102*/ 	.short	0x003c
        /*0104*/ 	.byte	0x00, 0xf0, 0x11, 0x00


	//----- nvinfo : EIATTR_KPARAM_INFO
	.align		4
.L_49:
        /*0108*/ 	.byte	0x04, 0x17
        /*010a*/ 	.short	(.L_51 - .L_50)
.L_50:
        /*010c*/ 	.word	0x00000000
        /*0110*/ 	.short	0x0009
        /*0112*/ 	.short	0x0038
        /*0114*/ 	.byte	0x00, 0xf0, 0x11, 0x00


	//----- nvinfo : EIATTR_KPARAM_INFO
	.align		4
.L_51:
        /*0118*/ 	.byte	0x04, 0x17
        /*011a*/ 	.short	(.L_53 - .L_52)
.L_52:
        /*011c*/ 	.word	0x00000000
        /*0120*/ 	.short	0x0008
        /*0122*/ 	.short	0x0034
        /*0124*/ 	.byte	0x00, 0xf0, 0x11, 0x00


	//----- nvinfo : EIATTR_KPARAM_INFO
	.align		4
.L_53:
        /*0128*/ 	.byte	0x04, 0x17
        /*012a*/ 	.short	(.L_55 - .L_54)
.L_54:
        /*012c*/ 	.word	0x00000000
        /*0130*/ 	.short	0x0007
        /*0132*/ 	.short	0x0030
        /*0134*/ 	.byte	0x00, 0xf0, 0x11, 0x00


	//----- nvinfo : EIATTR_KPARAM_INFO
	.align		4
.L_55:
        /*0138*/ 	.byte	0x04, 0x17
        /*013a*/ 	.short	(.L_57 - .L_56)
.L_56:
        /*013c*/ 	.word	0x00000000
        /*0140*/ 	.short	0x0006
        /*0142*/ 	.short	0x002c
        /*0144*/ 	.byte	0x00, 0xf0, 0x11, 0x00


	//----- nvinfo : EIATTR_KPARAM_INFO
	.align		4
.L_57:
        /*0148*/ 	.byte	0x04, 0x17
        /*014a*/ 	.short	(.L_59 - .L_58)
.L_58:
        /*014c*/ 	.word	0x00000000
        /*0150*/ 	.short	0x0005
        /*0152*/ 	.short	0x0028
        /*0154*/ 	.byte	0x00, 0xf0, 0x11, 0x00


	//----- nvinfo : EIATTR_KPARAM_INFO
	.align		4
.L_59:
        /*0158*/ 	.byte	0x04, 0x17
        /*015a*/ 	.short	(.L_61 - .L_60)
.L_60:
        /*015c*/ 	.word	0x00000000
        /*0160*/ 	.short	0x0004
        /*0162*/ 	.short	0x0020
        /*0164*/ 	.byte	0x00, 0xf4, 0x21, 0x00


	//----- nvinfo : EIATTR_KPARAM_INFO
	.align		4
.L_61:
        /*0168*/ 	.byte	0x04, 0x17
        /*016a*/ 	.short	(.L_63 - .L_62)
.L_62:
        /*016c*/ 	.word	0x00000000
        /*0170*/ 	.short	0x0003
        /*0172*/ 	.short	0x0018
        /*0174*/ 	.byte	0x00, 0xf4, 0x21, 0x00


	//----- nvinfo : EIATTR_KPARAM_INFO
	.align		4
.L_63:
        /*0178*/ 	.byte	0x04, 0x17
        /*017a*/ 	.short	(.L_65 - .L_64)
.L_64:
        /*017c*/ 	.word	0x00000000
        /*0180*/ 	.short	0x0002
        /*0182*/ 	.short	0x0010
        /*0184*/ 	.byte	0x00, 0xf4, 0x21, 0x00


	//----- nvinfo : EIATTR_KPARAM_INFO
	.align		4
.L_65:
        /*0188*/ 	.byte	0x04, 0x17
        /*018a*/ 	.short	(.L_67 - .L_66)
.L_66:
        /*018c*/ 	.word	0x00000000
        /*0190*/ 	.short	0x0001
        /*0192*/ 	.short	0x0008
        /*0194*/ 	.byte	0x00, 0xf4, 0x21, 0x00


	//----- nvinfo : EIATTR_KPARAM_INFO
	.align		4
.L_67:
        /*0198*/ 	.byte	0x04, 0x17
        /*019a*/ 	.short	(.L_69 - .L_68)
.L_68:
        /*019c*/ 	.word	0x00000000
        /*01a0*/ 	.short	0x0000
        /*01a2*/ 	.short	0x0000
        /*01a4*/ 	.byte	0x00, 0xf4, 0x21, 0x00


	//----- nvinfo : EIATTR_AT_ENTRY_FRAGMENTS
	.align		4
.L_69:
        /*01a8*/ 	.byte	0x04, 0x4f
        /*01aa*/ 	.short	(.L_71 - .L_70)


	//   ....[0]....
.L_70:
        /*01ac*/ 	.word	0x00000004


	//----- nvinfo : EIATTR_RESERVED_SMEM_USED
	.align		4
.L_71:
        /*01b0*/ 	.byte	0x01, 0x41
	.zero		2


	//----- nvinfo : EIATTR_SPARSE_MMA_MASK
	.align		4
        /*01b4*/ 	.byte	0x03, 0x50
        /*01b6*/ 	.short	0x0000


	//----- nvinfo : EIATTR_TCGEN05_1CTA_USED
	.align		4
        /*01b8*/ 	.byte	0x01, 0x51
	.zero		2


	//----- nvinfo : EIATTR_MAXREG_COUNT
	.align		4
        /*01bc*/ 	.byte	0x03, 0x1b
        /*01be*/ 	.short	0x00ff


	//----- nvinfo : EIATTR_NUM_BARRIERS
	.align		4
        /*01c0*/ 	.byte	0x02, 0x4c
        /*01c2*/ 	.byte	0x01
	.zero		1


	//----- nvinfo : EIATTR_ANNOTATIONS
	.align		4
        /*01c4*/ 	.byte	0x04, 0x55
        /*01c6*/ 	.short	(.L_73 - .L_72)


	//   ....[0]....
.L_72:
        /*01c8*/ 	.word	0x00000001
        /*01cc*/ 	.byte	0x20, 0x1d, 0x00, 0x00, 0x01, 0x00, 0x00, 0x00, 0xb0, 0x1d, 0x00, 0x00, 0x01, 0x00, 0x00, 0x00
        /* <DEDUP_REMOVED lines=59> */
        /*058c*/ 	.byte	0xa0, 0x86, 0x00, 0x00


	//----- nvinfo : EIATTR_INT_WARP_WIDE_INSTR_OFFSETS
	.align		4
.L_73:
        /*0590*/ 	.byte	0x04, 0x31
        /*0592*/ 	.short	(.L_75 - .L_74)


	//   ....[0]....
.L_74:
        /*0594*/ 	.word	0x000018d0


	//   ....[1]....
        /*0598*/ 	.word	0x00001a30


	//   ....[2]....
        /*059c*/ 	.word	0x00003670


	//   ....[3]....
        /*05a0*/ 	.word	0x00003ae0


	//   ....[4]....
        /*05a4*/ 	.word	0x00008280


	//   ....[5]....
        /*05a8*/ 	.word	0x0000d0b0


	//   ....[6]....
        /*05ac*/ 	.word	0x0000d100


	//----- nvinfo : EIATTR_COOP_GROUP_MASK_REGIDS
	.align		4
.L_75:
        /*05b0*/ 	.byte	0x04, 0x29
        /*05b2*/ 	.short	(.L_77 - .L_76)


	//   ....[0]....
.L_76:
        /*05b4*/ 	.word	0xffffffff


	//   ....[1]....
        /*05b8*/ 	.word	0xffffffff


	//   ....[2]....
        /*05bc*/ 	.word	0xffffffff


	//   ....[3]....
        /*05c0*/ 	.word	0xffffffff


	//   ....[4]....
        /*05c4*/ 	.word	0xffffffff


	//   ....[5]....
        /*05c8*/ 	.word	0xffffffff


	//   ....[6]....
        /*05cc*/ 	.word	0xffffffff


	//   ....[7]....
        /*05d0*/ 	.word	0xffffffff


	//----- nvinfo : EIATTR_COOP_GROUP_INSTR_OFFSETS
	.align		4
.L_77:
        /*05d4*/ 	.byte	0x04, 0x28
        /*05d6*/ 	.short	(.L_79 - .L_78)


	//   ....[0]....
.L_78:
        /*05d8*/ 	.word	0x00000060


	//   ....[1]....
        /*05dc*/ 	.word	0x00000320


	//   ....[2]....
        /*05e0*/ 	.word	0x00004da0


	//   ....[3]....
        /*05e4*/ 	.word	0x00005890


	//   ....[4]....
        /*05e8*/ 	.word	0x00008a00


	//   ....[5]....
        /*05ec*/ 	.word	0x00009240


	//   ....[6]....
        /*05f0*/ 	.word	0x0000cf40


	//   ....[7]....
        /*05f4*/ 	.word	0x0000d1b0


	//----- nvinfo : EIATTR_VRC_CTA_INIT_COUNT
	.align		4
.L_79:
        /*05f8*/ 	.byte	0x02, 0x4a
        /*05fa*/ 	.byte	0x80
	.zero		1


	//----- nvinfo : EIATTR_MBARRIER_INSTR_OFFSETS
	.align		4
        /*05fc*/ 	.byte	0x04, 0x39
        /*05fe*/ 	.short	(.L_81 - .L_80)


	//   ....[0]....
.L_80:
        /*0600*/ 	.word	0x00002000
        /*0604*/ 	.word	0x000000ff
        /*0608*/ 	.word	0x00000000
        /*060c*/ 	.short	0x0100
        /*060e*/ 	.byte	0x43
	.zero		1


	//   ....[1]....
        /*0610*/ 	.word	0x000036a0
        /*0614*/ 	.word	0x000000ff
        /*0618*/ 	.word	0x00010008
        /*061c*/ 	.short	0x0100
        /*061e*/ 	.byte	0x40
	.zero		1


	//   ....[2]....
        /*0620*/ 	.word	0x00003dd0
        /*0624*/ 	.word	0x000000ff
        /*0628*/ 	.word	0x00008000
        /*062c*/ 	.short	0x0100
        /*062e*/ 	.byte	0x40
	.zero		1


	//   ....[3]....
        /*0630*/ 	.word	0x00004180
        /*0634*/ 	.word	0x000000ff
        /*0638*/ 	.word	0x00008000
        /*063c*/ 	.short	0x010a
        /*063e*/ 	.byte	0x40
	.zero		1


	//   ....[4]....
        /*0640*/ 	.word	0x00004330
        /*0644*/ 	.word	0x000000ff
        /*0648*/ 	.word	0x00008000
        /*064c*/ 	.short	0x0108
        /*064e*/ 	.byte	0x40
	.zero		1


	//   ....[5]....
        /*0650*/ 	.word	0x00008460
        /*0654*/ 	.word	0x000000ff
        /*0658*/ 	.word	0x00010010
        /*065c*/ 	.short	0x0100
        /*065e*/ 	.byte	0x40
	.zero		1


	//   ....[6]....
        /*0660*/ 	.word	0x00008680
        /*0664*/ 	.word	0x000000ff
        /*0668*/ 	.word	0x00010010
        /*066c*/ 	.short	0x010a
        /*066e*/ 	.byte	0x40
	.zero		1


	//   ....[7]....
        /*0670*/ 	.word	0x000086e0
        /*0674*/ 	.word	0x000000ff
        /*0678*/ 	.word	0x00010010
        /*067c*/ 	.short	0x0108
        /*067e*/ 	.byte	0x40
	.zero		1


	//   ....[8]....
        /*0680*/ 	.word	0x00009160
        /*0684*/ 	.word	0x000000ff
        /*0688*/ 	.word	0x00000000
        /*068c*/ 	.short	0x010a
        /*068e*/ 	.byte	0x43
	.zero		1


	//   ....[9]....
        /*0690*/ 	.word	0x0000a970
        /*0694*/ 	.word	0x000000ff
        /*0698*/ 	.word	0x00000000
        /*069c*/ 	.short	0x010a
        /*069e*/ 	.byte	0x43
	.zero		1


	//   ....[10]....
        /*06a0*/ 	.word	0x0000ab20
        /*06a4*/ 	.word	0x000000ff
        /*06a8*/ 	.word	0x00010000
        /*06ac*/ 	.short	0x0108
        /*06ae*/ 	.byte	0x40
	.zero		1


	//   ....[11]....
        /*06b0*/ 	.word	0x0000ac30
        /*06b4*/ 	.word	0x000000ff
        /*06b8*/ 	.word	0x00010008
        /*06bc*/ 	.short	0x0108
        /*06be*/ 	.byte	0x40
	.zero		1


	//   ....[12]....
        /*06c0*/ 	.word	0x0000d1d0
        /*06c4*/ 	.word	0x000000ff
        /*06c8*/ 	.word	0x00008000
        /*06cc*/ 	.short	0x010a
        /*06ce*/ 	.byte	0x40
	.zero		1


	//   ....[13]....
        /*06d0*/ 	.word	0x0000d200
        /*06d4*/ 	.word	0x000000ff
        /*06d8*/ 	.word	0x00010010
        /*06dc*/ 	.short	0x010a
        /*06de*/ 	.byte	0x40
	.zero		1


	//   ....[14]....
        /*06e0*/ 	.word	0x0000d230
        /*06e4*/ 	.word	0x000000ff
        /*06e8*/ 	.word	0x00000000
        /*06ec*/ 	.short	0x010a
        /*06ee*/ 	.byte	0x43
	.zero		1


	//   ....[15]....
        /*06f0*/ 	.word	0x0000d260
        /*06f4*/ 	.word	0x000000ff
        /*06f8*/ 	.word	0x00000000
        /*06fc*/ 	.short	0x010a
        /*06fe*/ 	.byte	0x43
	.zero		1


	//----- nvinfo : EIATTR_NUM_MBARRIERS
	.align		4
.L_81:
        /*0700*/ 	.byte	0x03, 0x38
        /*0702*/ 	.short	0xffff


	//----- nvinfo : EIATTR_EXIT_INSTR_OFFSETS
	.align		4
        /*0704*/ 	.byte	0x04, 0x1c
        /*0706*/ 	.short	(.L_83 - .L_82)


	//   ....[0]....
.L_82:
        /*0708*/ 	.word	0x0000d1c0


	//----- nvinfo : EIATTR_REQNTID
	.align		4
.L_83:
        /*070c*/ 	.byte	0x04, 0x10
        /*070e*/ 	.short	(.L_85 - .L_84)
.L_84:
        /*0710*/ 	.word	0x00000080
        /*0714*/ 	.word	0x00000001
        /*0718*/ 	.word	0x00000001


	//----- nvinfo : EIATTR_CRS_STACK_SIZE
	.align		4
.L_85:
        /*071c*/ 	.byte	0x04, 0x1e
        /*071e*/ 	.short	(.L_87 - .L_86)
.L_86:
        /*0720*/ 	.word	0x00000000


	//----- nvinfo : EIATTR_CBANK_PARAM_SIZE
	.align		4
.L_87:
        /*0724*/ 	.byte	0x03, 0x19
        /*0726*/ 	.short	0x0088


	//----- nvinfo : EIATTR_PARAM_CBANK
	.align		4
        /*0728*/ 	.byte	0x04, 0x0a
        /*072a*/ 	.short	(.L_89 - .L_88)
	.align		4
.L_88:
        /*072c*/ 	.word	index@(.nv.constant0.attn_fwd)
        /*0730*/ 	.short	0x0380
        /*0732*/ 	.short	0x0088


	//----- nvinfo : EIATTR_SW_WAR
	.align		4
.L_89:
        /*0734*/ 	.byte	0x04, 0x36
        /*0736*/ 	.short	(.L_91 - .L_90)
.L_90:
        /*0738*/ 	.word	0x00000008
.L_91:


//--------------------- .nv.compat                --------------------------
	.section	.nv.compat,"",@"SHT_CUDA_COMPAT_INFO"
	.align	4
        /*0000*/ 	.byte	0x02, 0x02, 0x02, 0x00, 0x02, 0x05, 0x05, 0x00, 0x02, 0x03, 0x00, 0x00, 0x02, 0x06, 0x01, 0x00


//--------------------- .nv.callgraph             --------------------------
	.section	.nv.callgraph,"",@"SHT_CUDA_CALLGRAPH"
	.align	4
	.sectionentsize	8
	.align		4
        /*0000*/ 	.word	0x00000000
	.align		4
        /*0004*/ 	.word	0xffffffff
	.align		4
        /*0008*/ 	.word	0x00000000
	.align		4
        /*000c*/ 	.word	0xfffffffe
	.align		4
        /*0010*/ 	.word	0x00000000
	.align		4
        /*0014*/ 	.word	0xfffffffd
	.align		4
        /*0018*/ 	.word	0x00000000
	.align		4
        /*001c*/ 	.word	0xfffffffc


//--------------------- .nv.constant4             --------------------------
	.section	.nv.constant4,"a",@progbits
	.align	8
	.align		8
.nv.constant4:
        /*0000*/ 	.dword	_$_str


//--------------------- .text.attn_fwd            --------------------------
	.section	.text.attn_fwd,"ax",@progbits
	.align	128
        .global         attn_fwd
        .type           attn_fwd,@function
        .size           attn_fwd,(.L_x_28 - attn_fwd)
        .other          attn_fwd,@"STO_CUDA_ENTRY STV_DEFAULT"
attn_fwd:
.text.attn_fwd:
[----:B------:R-:W0:Y:S01]  /*0000*/  LDC R1, c[0x0][0x37c] ;  /* 0x0000df00ff017b82 */ /* 0x000e220000000800 */
[----:B------:R-:W1:Y:S01]  /*0010*/  S2R R0, SR_TID.X ;  /* 0x0000000000007919 */ /* 0x000e620000002100 */
[----:B0-----:R-:W-:Y:S01]  /*0020*/  VIADD R1, R1, 0xfffffe98 ;  /* 0xfffffe9801017836 */ /* 0x001fe20000000000 */
[----:B-1----:R-:W-:-:S13]  /*0030*/  ISETP.GE.U32.AND P0, PT, R0, 0x20, PT ;  /* 0x000000200000780c */ /* 0x002fda0003f06070 */
[----:B------:R-:W-:Y:S05]  /*0040*/  @P0 BRA `(.L_x_0) ;  /* 0x0000000000b80947 */ /* 0x000fea0003800000 */
[----:B------:R-:W0:Y:S01]  /*0050*/  S2UR UR6, SR_CgaCtaId ;  /* 0x00000000000679c3 */ /* 0x000e220000008800 */
[----:B------:R-:W-:Y:S01]  /*0060*/  NOP ;  /* 0x0000000000007918 */ /* 0x000fe20000000000 */
[----:B------:R-:W-:Y:S02]  /*0070*/  UMOV UR4, 0x40 ;  /* 0x0000004000047882 */ /* 0x000fe40000000000 */
[----:B0-----:R-:W-:-:S09]  /*0080*/  ULEA UR4, UR6, UR4, 0x18 ;  /* 0x0000000406047291 */ /* 0x001fd2000f8ec0ff */
[----:B------:R-:W0:Y:S01]  /*0090*/  LDS.U8 R0, [UR4] ;  /* 0x00000004ff007984 */ /* 0x000e220008000000 */
[----:B------:R-:W-:Y:S02]  /*00a0*/  UMOV UR4, 0x400 ;  /* 0x0000040000047882 */ /* 0x000fe40000000000 */
[----:B------:R-:W-:Y:S01]  /*00b0*/  ULEA UR4, UR6, UR4, 0x18 ;  /* 0x0000000406047291 */ /* 0x000fe2000f8ec0ff */
[----:B0-----:R-:W-:-:S13]  /*00c0*/  ISETP.NE.AND P1, PT, R0, RZ, PT ;  /* 0x000000ff0000720c */ /* 0x001fda0003f25270 */
[----:B------:R-:W-:Y:S05]  /*00d0*/  @P1 BRA `(.L_x_1) ;  /* 0x00000000007c1947 */ /* 0x000fea0003800000 */
[----:B------:R-:W-:-:S13]  /*00e0*/  ELECT P1, URZ, PT ;  /* 0x0000000000ff782f */ /* 0x000fda0003820000 */
[----:B------:R-:W-:Y:S05]  /*00f0*/  @!P1 BRA `(.L_x_2) ;  /* 0x0000000000849947 */ /* 0x000fea0003800000 */
[----:B------:R-:W-:Y:S01]  /*0100*/  UMOV UR5, 0x8 ;  /* 0x0000000800057882 */ /* 0x000fe20000000000 */
[----:B------:R-:W-:Y:S02]  /*0110*/  HFMA2 R5, -RZ, RZ, 0, 1.5199184417724609375e-05 ;  /* 0x000000ffff057431 */ /* 0x000fe400000001ff */
[----:B------:R-:W-:Y:S02]  /*0120*/  IMAD.MOV.U32 R4, RZ, RZ, 0x1 ;  /* 0x00000001ff047424 */ /* 0x000fe400078e00ff */
[----:B------:R-:W-:Y:S04]  /*0130*/  DEPBAR.LE SB0, 0x36 ;  /* 0x00008d800000791a */ /* 0x000fe80000000000 */
[----:B------:R-:W0:Y:S02]  /*0140*/  UTCATOMSWS.FIND_AND_SET.ALIGN UP0, UR5, UR5 ;  /* 0x00000005000575e3 */ /* 0x000e240008000800 */
[----:B0-----:R-:W-:-:S04]  /*0150*/  PLOP3.LUT P1, PT, PT, PT, UP0, 0x80, 0x8 ;  /* 0x000000000008781c */ /* 0x001fc80003f2f008 */
[----:B------:R-:W-:-:S04]  /*0160*/  SEL R0, RZ, 0xffffffff, !P1 ;  /* 0xffffffffff007807 */ /* 0x000fc80004800000 */
[----:B------:R-:W-:Y:S01]  /*0170*/  ISETP.NE.AND P1, PT, R0, RZ, PT ;  /* 0x000000ff0000720c */ /* 0x000fe20003f25270 */
[----:B------:R-:W-:-:S12]  /*0180*/  IMAD.U32 R0, RZ, RZ, UR5 ;  /* 0x00000005ff007e24 */ /* 0x000fd8000f8e00ff */
[----:B------:R-:W-:Y:S05]  /*0190*/  @P1 BRA `(.L_x_3) ;  /* 0x0000000000241947 */ /* 0x000fea0003800000 */
.L_x_4:
[----:B------:R-:W-:Y:S05]  /*01a0*/  NANOSLEEP 0x64 ;  /* 0x000000640000795d */ /* 0x000fea0003800000 */
[----:B------:R-:W-:-:S05]  /*01b0*/  UMOV UR5, 0x8 ;  /* 0x0000000800057882 */ /* 0x000fca0000000000 */
[----:B------:R-:W-:Y:S04]  /*01c0*/  DEPBAR.LE SB0, 0x36 ;  /* 0x00008d800000791a */ /* 0x000fe80000000000 */
[----:B------:R-:W0:Y:S02]  /*01d0*/  UTCATOMSWS.FIND_AND_SET.ALIGN UP0, UR5, UR5 ;  /* 0x00000005000575e3 */ /* 0x000e240008000800 */
[----:B0-----:R-:W-:-:S04]  /*01e0*/  PLOP3.LUT P1, PT, PT, PT, UP0, 0x80, 0x8 ;  /* 0x000000000008781c */ /* 0x001fc80003f2f008 */
[----:B------:R-:W-:-:S04]  /*01f0*/  SEL R0, RZ, 0xffffffff, !P1 ;  /* 0xffffffffff007807 */ /* 0x000fc80004800000 */
[----:B------:R-:W-:Y:S01]  /*0200*/  ISETP.NE.AND P1, PT, R0, RZ, PT ;  /* 0x000000ff0000720c */ /* 0x000fe20003f25270 */
[----:B------:R-:W-:-:S12]  /*0210*/  IMAD.U32 R0, RZ, RZ, UR5 ;  /* 0x00000005ff007e24 */ /* 0x000fd8000f8e00ff */
[----:B------:R-:W-:Y:S05]  /*0220*/  @!P1 BRA `(.L_x_4) ;  /* 0xfffffffc00dc9947 */ /* 0x000fea000383ffff */
.L_x_3:
[----:B------:R-:W-:Y:S01]  /*0230*/  IADD3 R3, PT, PT, R0, 0x10, RZ ;  /* 0x0000001000037810 */ /* 0x000fe20007ffe0ff */
[----:B------:R-:W-:Y:S01]  /*0240*/  UMOV UR5, 0x50 ;  /* 0x0000005000057882 */ /* 0x000fe20000000000 */
[----:B------:R-:W-:Y:S01]  /*0250*/  SHF.L.U32 R2, R5, R0, RZ ;  /* 0x0000000005027219 */ /* 0x000fe200000006ff */
[----:B------:R-:W-:Y:S01]  /*0260*/  ULEA UR5, UR6, UR5, 0x18 ;  /* 0x0000000506057291 */ /* 0x000fe2000f8ec0ff */
[----:B------:R-:W-:Y:S01]  /*0270*/  SHF.L.U32 R3, R4, R3, RZ ;  /* 0x0000000304037219 */ /* 0x000fe200000006ff */
[----:B------:R-:W-:-:S03]  /*0280*/  IMAD.SHL.U32 R0, R0, 0x20, RZ ;  /* 0x0000002000007824 */ /* 0x000fc600078e00ff */
[----:B------:R-:W-:-:S05]  /*0290*/  LOP3.LUT R2, R3, R2, RZ, 0xfc, !PT ;  /* 0x0000000203027212 */ /* 0x000fca00078efcff */
[----:B------:R0:W-:Y:S04]  /*02a0*/  ATOMS.OR RZ, [UR5], R2 ;  /* 0x00000002ffff798c */ /* 0x0001e8000b000005 */
[----:B------:R0:W-:Y:S01]  /*02b0*/  STS [UR4], R0 ;  /* 0x00000000ff007988 */ /* 0x0001e20008000804 */
[----:B------:R-:W-:Y:S05]  /*02c0*/  BRA `(.L_x_2) ;  /* 0x0000000000107947 */ /* 0x000fea0003800000 */
.L_x_1:
[----:B------:R-:W-:Y:S01]  /*02d0*/  IMAD.MOV.U32 R0, RZ, RZ, -0x1 ;  /* 0xffffffffff007424 */ /* 0x000fe200078e00ff */
[----:B------:R-:W-:-:S04]  /*02e0*/  MOV R2, 0x310 ;  /* 0x0000031000027802 */ /* 0x000fc80000000f00 */
[----:B------:R0:W-:Y:S03]  /*02f0*/  STS [UR4], R0 ;  /* 0x00000000ff007988 */ /* 0x0001e60008000804 */
[----:B0-----:R-:W-:Y:S05]  /*0300*/  CALL.REL.NOINC `($__internal_1_$__cuda_sm10x_tcgen05_guardrail_trap_phase_invalid_during_alloc) ;  /* 0x000000cc00ec7944 */ /* 0x001fea0003c00000 */
.L_x_2:
[----:B------:R-:W-:Y:S05]  /*0310*/  WARPSYNC.ALL ;  /* 0x0000000000007948 */ /* 0x000fea0003800000 */
[----:B------:R-:W-:Y:S01]  /*0320*/  NOP ;  /* 0x0000000000007918 */ /* 0x000fe20000000000 */
.L_x_0:
[----:B------:R-:W1:Y:S01]  /*0330*/  S2R R84, SR_TID.X ;  /* 0x0000000000547919 */ /* 0x000e620000002100 */
[----:B------:R-:W2:Y:S01]  /*0340*/  S2UR UR7, SR_CTAID.Y ;  /* 0x00000000000779c3 */ /* 0x000ea20000002600 */
[----:B------:R-:W2:Y:S01]  /*0350*/  LDCU.64 UR4, c[0x0][0x3b0] ;  /* 0x00007600ff0477ac */ /* 0x000ea20008000a00 */
[----:B------:R-:W3:Y:S01]  /*0360*/  S2R R5, SR_CTAID.X ;  /* 0x0000000000057919 */ /* 0x000ee20000002500 */
[----:B------:R-:W-:Y:S01]  /*0370*/  UMOV UR64, 0x400 ;  /* 0x0000040000407882 */ /* 0x000fe20000000000 */
[----:B------:R-:W4:Y:S04]  /*0380*/  LDCU.64 UR8, c[0x0][0x358] ;  /* 0x00006b00ff0877ac */ /* 0x000f280008000a00 */
[----:B------:R-:W0:Y:S08]  /*0390*/  LDC.64 R6, c[0x0][0x380] ;  /* 0x0000e000ff067b82 */ /* 0x000e300000000a00 */
[----:B------:R-:W4:Y:S08]  /*03a0*/  LDC R3, c[0x0][0x3b8] ;  /* 0x0000ee00ff037b82 */ /* 0x000f300000000800 */
[----:B------:R-:W0:Y:S01]  /*03b0*/  S2UR UR6, SR_CgaCtaId ;  /* 0x00000000000679c3 */ /* 0x000e220000008800 */
[----:B--2---:R-:W-:-:S04]  /*03c0*/  UIMAD UR4, UR7, UR4, URZ ;  /* 0x00000004070472a4 */ /* 0x004fc8000f8e02ff */
[----:B------:R-:W-:Y:S01]  /*03d0*/  USHF.L.U32 UR10, UR4, 0x1, URZ ;  /* 0x00000001040a7899 */ /* 0x000fe200080006ff */
[----:B-1----:R-:W-:Y:S02]  /*03e0*/  LOP3.LUT R36, R84, 0x3f, RZ, 0xc0, !PT ;  /* 0x0000003f54247812 */ /* 0x002fe400078ec0ff */
[----:B------:R-:W1:Y:S01]  /*03f0*/  LDC.64 R76, c[0x0][0x3c0] ;  /* 0x0000f000ff4c7b82 */ /* 0x000e620000000a00 */
[----:B------:R-:W-:Y:S02]  /*0400*/  SHF.R.U32.HI R4, RZ, 0x6, R84 ;  /* 0x00000006ff047819 */ /* 0x000fe40000011654 */
[----:B0--3--:R-:W-:Y:S02]  /*0410*/  LEA R0, R5, R36, 0x6 ;  /* 0x0000002405007211 */ /* 0x009fe400078e30ff */
[----:B------:R-:W-:-:S03]  /*0420*/  SGXT.U32 R4, R4, 0x1 ;  /* 0x000000010404781a */ /* 0x000fc60000000000 */
[----:B------:R-:W-:Y:S01]  /*0430*/  IMAD R2, R0, UR5, RZ ;  /* 0x0000000500027c24 */ /* 0x000fe2000f8e02ff */
[----:B------:R-:W-:Y:S01]  /*0440*/  UIMAD.WIDE UR4, UR4, 0x2, URZ ;  /* 0x00000002040478a5 */ /* 0x000fe2000f8e02ff */
[----:B------:R-:W0:Y:S02]  /*0450*/  LDC.64 R82, c[0x0][0x388] ;  /* 0x0000e200ff527b82 */ /* 0x000e240000000a00 */
[C---:B------:R-:W-:Y:S02]  /*0460*/  IMAD.SHL.U32 R5, R2.reuse, 0x2, RZ ;  /* 0x0000000202057824 */ /* 0x040fe400078e00ff */
[----:B------:R-:W-:Y:S01]  /*0470*/  IMAD.HI R2, R2, 0x2, RZ ;  /* 0x0000000202027827 */ /* 0x000fe200078e02ff */
[----:B------:R-:W-:-:S03]  /*0480*/  ULEA UR64, UR6, UR64, 0x18 ;  /* 0x0000004006407291 */ /* 0x000fc6000f8ec0ff */
[----:B------:R-:W-:Y:S01]  /*0490*/  BAR.SYNC.DEFER_BLOCKING 0x0 ;  /* 0x0000000000007b1d */ /* 0x000fe20000010000 */
[----:B------:R-:W-:Y:S01]  /*04a0*/  IADD3 R0, P1, P2, R5, UR10, R6 ;  /* 0x0000000a05007c10 */ /* 0x000fe2000fa3e006 */
[----:B----4-:R-:W-:-:S03]  /*04b0*/  IMAD R5, R4, R3, RZ ;  /* 0x0000000304057224 */ /* 0x010fc600078e02ff */
[----:B------:R-:W-:Y:S01]  /*04c0*/  IADD3.X R2, PT, PT, R2, UR5, R7, P1, P2 ;  /* 0x0000000502027c10 */ /* 0x000fe20008fe4407 */
[----:B------:R-:W-:Y:S01]  /*04d0*/  IMAD R7, R3, 0x2, R5 ;  /* 0x0000000203077824 */ /* 0x000fe200078e0205 */
[----:B------:R-:W-:Y:S01]  /*04e0*/  LEA R8, P1, R5, R0, 0x1 ;  /* 0x0000000005087211 */ /* 0x000fe200078208ff */
[----:B------:R-:W2:Y:S03]  /*04f0*/  LDCU UR4, c[0x0][0x3c8] ;  /* 0x00007900ff0477ac */ /* 0x000ea60008000800 */
[----:B------:R-:W-:Y:S02]  /*0500*/  LEA R13, R3, R7, 0x1 ;  /* 0x00000007030d7211 */ /* 0x000fe400078e08ff */
[----:B------:R-:W-:Y:S02]  /*0510*/  LEA.HI.X.SX32 R9, R5, R2, 0x1, P1 ;  /* 0x0000000205097211 */ /* 0x000fe400008f0eff */
[-C--:B------:R-:W-:Y:S01]  /*0520*/  LEA R12, P1, R13, R0.reuse, 0x1 ;  /* 0x000000000d0c7211 */ /* 0x080fe200078208ff */
[----:B------:R-:W-:Y:S01]  /*0530*/  IMAD R15, R3, 0x2, R13 ;  /* 0x00000002030f7824 */ /* 0x000fe200078e020d */
[----:B------:R-:W-:-:S03]  /*0540*/  LEA R10, P2, R7, R0, 0x1 ;  /* 0x00000000070a7211 */ /* 0x000fc600078408ff */
[----:B------:R-:W-:Y:S01]  /*0550*/  IMAD R17, R3, 0x2, R15 ;  /* 0x0000000203117824 */ /* 0x000fe200078e020f */
[----:B------:R-:W3:Y:S01]  /*0560*/  LDS R64, [UR64] ;  /* 0x00000040ff407984 */ /* 0x000ee20008000800 */
[-C--:B------:R-:W-:Y:S02]  /*0570*/  LEA.HI.X.SX32 R13, R13, R2.reuse, 0x1, P1 ;  /* 0x000000020d0d7211 */ /* 0x080fe400008f0eff */
[----:B------:R-:W-:Y:S01]  /*0580*/  LEA.HI.X.SX32 R11, R7, R2, 0x1, P2 ;  /* 0x00000002070b7211 */ /* 0x000fe200010f0eff */
[----:B------:R-:W-:Y:S01]  /*0590*/  BAR.SYNC.DEFER_BLOCKING 0x0 ;  /* 0x0000000000007b1d */ /* 0x000fe20000010000 */
[----:B------:R-:W-:Y:S02]  /*05a0*/  LEA R19, R3, R17, 0x1 ;  /* 0x0000001103137211 */ /* 0x000fe400078e08ff */
[----:B------:R-:W-:-:S03]  /*05b0*/  LEA R14, P1, R15, R0, 0x1 ;  /* 0x000000000f0e7211 */ /* 0x000fc600078208ff */
[----:B------:R-:W-:Y:S01]  /*05c0*/  IMAD R21, R3, 0x2, R19 ;  /* 0x0000000203157824 */ /* 0x000fe200078e0213 */
[----:B------:R-:W-:-:S03]  /*05d0*/  LEA.HI.X.SX32 R15, R15, R2, 0x1, P1 ;  /* 0x000000020f0f7211 */ /* 0x000fc600008f0eff */
[----:B------:R-:W-:Y:S01]  /*05e0*/  IMAD R23, R3, 0x2, R21 ;  /* 0x0000000203177824 */ /* 0x000fe200078e0215 */
[----:B------:R-:W-:-:S04]  /*05f0*/  LEA R16, P1, R17, R0, 0x1 ;  /* 0x0000000011107211 */ /* 0x000fc800078208ff */
[----:B------:R-:W-:Y:S02]  /*0600*/  LEA R25, R3, R23, 0x1 ;  /* 0x0000001703197211 */ /* 0x000fe400078e08ff */
[----:B------:R-:W-:Y:S02]  /*0610*/  LEA.HI.X.SX32 R17, R17, R2, 0x1, P1 ;  /* 0x0000000211117211 */ /* 0x000fe400008f0eff */
[C---:B------:R-:W-:Y:S01]  /*0620*/  LEA R18, P1, R19.reuse, R0, 0x1 ;  /* 0x0000000013127211 */ /* 0x040fe200078208ff */
[----:B------:R4:W5:Y:S03]  /*0630*/  LDG.E.U16 R7, desc[UR8][R12.64] ;  /* 0x000000080c077981 */ /* 0x000966000c1e1500 */
[----:B------:R-:W-:Y:S02]  /*0640*/  LEA.HI.X.SX32 R19, R19, R2, 0x1, P1 ;  /* 0x0000000213137211 */ /* 0x000fe400008f0eff */
[----:B------:R-:W-:Y:S01]  /*0650*/  LEA R20, P1, R21, R0, 0x1 ;  /* 0x0000000015147211 */ /* 0x000fe200078208ff */
[----:B------:R-:W5:Y:S04]  /*0660*/  LDG.E.U16 R5, desc[UR8][R8.64] ;  /* 0x0000000808057981 */ /* 0x000f68000c1e1500 */
[----:B------:R-:W5:Y:S01]  /*0670*/  LDG.E.U16 R6, desc[UR8][R10.64] ;  /* 0x000000080a067981 */ /* 0x000f62000c1e1500 */
[----:B----4-:R-:W-:Y:S01]  /*0680*/  IMAD R13, R3, 0x2, R25 ;  /* 0x00000002030d7824 */ /* 0x010fe200078e0219 */
[----:B------:R-:W-:-:S02]  /*0690*/  LEA.HI.X.SX32 R21, R21, R2, 0x1, P1 ;  /* 0x0000000215157211 */ /* 0x000fc400008f0eff */
[----:B------:R4:W5:Y:S01]  /*06a0*/  LDG.E.U16 R8, desc[UR8][R14.64] ;  /* 0x000000080e087981 */ /* 0x000962000c1e1500 */
[-C--:B------:R-:W-:Y:S02]  /*06b0*/  LEA R24, P1, R25, R0.reuse, 0x1 ;  /* 0x0000000019187211 */ /* 0x080fe400078208ff */
[----:B------:R-:W-:Y:S01]  /*06c0*/  LEA R22, P2, R23, R0, 0x1 ;  /* 0x0000000017167211 */ /* 0x000fe200078408ff */
[----:B------:R0:W5:Y:S04]  /*06d0*/  LDG.E.U16 R9, desc[UR8][R16.64] ;  /* 0x0000000810097981 */ /* 0x000168000c1e1500 */
[----:B------:R0:W5:Y:S01]  /*06e0*/  LDG.E.U16 R10, desc[UR8][R18.64] ;  /* 0x00000008120a7981 */ /* 0x000162000c1e1500 */
[----:B----4-:R-:W-:Y:S01]  /*06f0*/  IMAD R15, R3, 0x2, R13 ;  /* 0x00000002030f7824 */ /* 0x010fe200078e020d */
[----:B------:R-:W-:-:S02]  /*0700*/  LEA.HI.X.SX32 R25, R25, R2, 0x1, P1 ;  /* 0x0000000219197211 */ /* 0x000fc400008f0eff */
[----:B------:R-:W5:Y:S02]  /*0710*/  LDG.E.U16 R11, desc[UR8][R20.64] ;  /* 0x00000008140b7981 */ /* 0x000f64000c1e1500 */
[----:B------:R-:W-:Y:S02]  /*0720*/  LEA R27, R3, R15, 0x1 ;  /* 0x0000000f031b7211 */ /* 0x000fe400078e08ff */
[----:B------:R-:W-:Y:S02]  /*0730*/  LEA.HI.X.SX32 R23, R23, R2, 0x1, P2 ;  /* 0x0000000217177211 */ /* 0x000fe400010f0eff */
[----:B0-----:R-:W-:Y:S01]  /*0740*/  LEA R16, P1, R13, R0, 0x1 ;  /* 0x000000000d107211 */ /* 0x001fe200078208ff */
[----:B------:R-:W-:Y:S02]  /*0750*/  IMAD R29, R3, 0x2, R27 ;  /* 0x00000002031d7824 */ /* 0x000fe400078e021b */
[----:B------:R0:W5:Y:S01]  /*0760*/  LDG.E.U16 R12, desc[UR8][R22.64] ;  /* 0x00000008160c7981 */ /* 0x000162000c1e1500 */
[----:B------:R-:W-:-:S02]  /*0770*/  LEA.HI.X.SX32 R17, R13, R2, 0x1, P1 ;  /* 0x000000020d117211 */ /* 0x000fc400008f0eff */
[C---:B------:R-:W-:Y:S01]  /*0780*/  LEA R18, P1, R15.reuse, R0, 0x1 ;  /* 0x000000000f127211 */ /* 0x040fe200078208ff */
[----:B------:R4:W5:Y:S03]  /*0790*/  LDG.E.U16 R13, desc[UR8][R24.64] ;  /* 0x00000008180d7981 */ /* 0x000966000c1e1500 */
[----:B------:R-:W-:Y:S01]  /*07a0*/  LEA.HI.X.SX32 R19, R15, R2, 0x1, P1 ;  /* 0x000000020f137211 */ /* 0x000fe200008f0eff */
[----:B------:R1:W5:Y:S01]  /*07b0*/  LDG.E.U16 R14, desc[UR8][R16.64] ;  /* 0x00000008100e7981 */ /* 0x000362000c1e1500 */
[----:B0-----:R-:W-:Y:S01]  /*07c0*/  IMAD R23, R3, 0x2, R29 ;  /* 0x0000000203177824 */ /* 0x001fe200078e021d */
[----:B------:R-:W-:Y:S02]  /*07d0*/  LEA R20, P1, R29, R0, 0x1 ;  /* 0x000000001d147211 */ /* 0x000fe400078208ff */
[----:B------:R0:W5:Y:S02]  /*07e0*/  LDG.E.U16 R15, desc[UR8][R18.64] ;  /* 0x00000008120f7981 */ /* 0x000164000c1e1500 */
[----:B----4-:R-:W-:-:S02]  /*07f0*/  LEA R25, R3, R23, 0x1 ;  /* 0x0000001703197211 */ /* 0x010fc400078e08ff */
[----:B------:R-:W-:Y:S02]  /*0800*/  LEA.HI.X.SX32 R21, R29, R2, 0x1, P1 ;  /* 0x000000021d157211 */ /* 0x000fe400008f0eff */
[-C--:B------:R-:W-:Y:S01]  /*0810*/  LEA R22, P1, R23, R0.reuse, 0x1 ;  /* 0x0000000017167211 */ /* 0x080fe200078208ff */
[----:B------:R-:W-:Y:S01]  /*0820*/  IMAD R29, R3, 0x2, R25 ;  /* 0x00000002031d7824 */ /* 0x000fe200078e0219 */
[----:B------:R-:W-:Y:S01]  /*0830*/  LEA R26, P2, R27, R0, 0x1 ;  /* 0x000000001b1a7211 */ /* 0x000fe200078408ff */
[----:B------:R-:W5:Y:S01]  /*0840*/  LDG.E.U16 R33, desc[UR8][R20.64] ;  /* 0x0000000814217981 */ /* 0x000f62000c1e1500 */
[-C--:B------:R-:W-:Y:S01]  /*0850*/  LEA.HI.X.SX32 R23, R23, R2.reuse, 0x1, P1 ;  /* 0x0000000217177211 */ /* 0x080fe200008f0eff */
[----:B------:R-:W-:Y:S01]  /*0860*/  IMAD R31, R3, 0x2, R29 ;  /* 0x00000002031f7824 */ /* 0x000fe200078e021d */
[----:B------:R-:W-:Y:S02]  /*0870*/  LEA.HI.X.SX32 R27, R27, R2, 0x1, P2 ;  /* 0x000000021b1b7211 */ /* 0x000fe400010f0eff */
[-C--:B-1----:R-:W-:Y:S01]  /*0880*/  LEA R16, P1, R25, R0.reuse, 0x1 ;  /* 0x0000000019107211 */ /* 0x082fe200078208ff */
[----:B------:R-:W5:Y:S01]  /*0890*/  LDG.E.U16 R30, desc[UR8][R22.64] ;  /* 0x00000008161e7981 */ /* 0x000f62000c1e1500 */
[----:B------:R-:W-:-:S02]  /*08a0*/  LEA R24, P2, R29, R0, 0x1 ;  /* 0x000000001d187211 */ /* 0x000fc400078408ff */
[----:B------:R-:W-:Y:S01]  /*08b0*/  LEA.HI.X.SX32 R17, R25, R2, 0x1, P1 ;  /* 0x0000000219117211 */ /* 0x000fe200008f0eff */
[----:B------:R1:W5:Y:S01]  /*08c0*/  LDG.E.U16 R28, desc[UR8][R26.64] ;  /* 0x000000081a1c7981 */ /* 0x000362000c1e1500 */
[----:B0-----:R-:W-:Y:S02]  /*08d0*/  LEA R18, P1, R31, R0, 0x1 ;  /* 0x000000001f127211 */ /* 0x001fe400078208ff */
[-C--:B------:R-:W-:Y:S01]  /*08e0*/  LEA.HI.X.SX32 R25, R29, R2.reuse, 0x1, P2 ;  /* 0x000000021d197211 */ /* 0x080fe200010f0eff */
[----:B------:R0:W5:Y:S01]  /*08f0*/  LDG.E.U16 R32, desc[UR8][R16.64] ;  /* 0x0000000810207981 */ /* 0x000162000c1e1500 */
[----:B------:R-:W-:-:S03]  /*0900*/  LEA.HI.X.SX32 R19, R31, R2, 0x1, P1 ;  /* 0x000000021f137211 */ /* 0x000fc600008f0eff */
[----:B------:R4:W5:Y:S01]  /*0910*/  LDG.E.U16 R34, desc[UR8][R24.64] ;  /* 0x0000000818227981 */ /* 0x000962000c1e1500 */
[----:B-1----:R-:W-:-:S03]  /*0920*/  LEA R27, R3, R31, 0x1 ;  /* 0x0000001f031b7211 */ /* 0x002fc600078e08ff */
[----:B------:R1:W5:Y:S01]  /*0930*/  LDG.E.U16 R35, desc[UR8][R18.64] ;  /* 0x0000000812237981 */ /* 0x000362000c1e1500 */
[----:B------:R-:W-:Y:S01]  /*0940*/  LEA R20, P1, R27, R0, 0x1 ;  /* 0x000000001b147211 */ /* 0x000fe200078208ff */
[----:B------:R-:W-:-:S03]  /*0950*/  IMAD R29, R3, 0x2, R27 ;  /* 0x00000002031d7824 */ /* 0x000fc600078e021b */
[----:B------:R-:W-:Y:S01]  /*0960*/  LEA.HI.X.SX32 R21, R27, R2, 0x1, P1 ;  /* 0x000000021b157211 */ /* 0x000fe200008f0eff */
[----:B------:R-:W-:Y:S01]  /*0970*/  IMAD R27, R3, 0x2, R29 ;  /* 0x00000002031b7824 */ /* 0x000fe200078e021d */
[----:B------:R-:W-:-:S03]  /*0980*/  LEA R22, P1, R29, R0, 0x1 ;  /* 0x000000001d167211 */ /* 0x000fc600078208ff */
[----:B------:R1:W5:Y:S01]  /*0990*/  LDG.E.U16 R37, desc[UR8][R20.64] ;  /* 0x0000000814257981 */ /* 0x000362000c1e1500 */
[----:B------:R-:W-:Y:S02]  /*09a0*/  LEA R31, R3, R27, 0x1 ;  /* 0x0000001b031f7211 */ /* 0x000fe400078e08ff */
[----:B------:R-:W-:Y:S02]  /*09b0*/  LEA.HI.X.SX32 R23, R29, R2, 0x1, P1 ;  /* 0x000000021d177211 */ /* 0x000fe400008f0eff */
[-C--:B0-----:R-:W-:Y:S01]  /*09c0*/  LEA R16, P1, R31, R0.reuse, 0x1 ;  /* 0x000000001f107211 */ /* 0x081fe200078208ff */
[----:B----4-:R-:W-:Y:S01]  /*09d0*/  IMAD R25, R3, 0x2, R31 ;  /* 0x0000000203197824 */ /* 0x010fe200078e021f */
[----:B------:R-:W-:Y:S01]  /*09e0*/  LEA R26, P2, R27, R0, 0x1 ;  /* 0x000000001b1a7211 */ /* 0x000fe200078408ff */
[----:B------:R0:W5:Y:S01]  /*09f0*/  LDG.E.U16 R38, desc[UR8][R22.64] ;  /* 0x0000000816267981 */ /* 0x000162000c1e1500 */
[----:B------:R-:W-:Y:S01]  /*0a00*/  LEA.HI.X.SX32 R17, R31, R2, 0x1, P1 ;  /* 0x000000021f117211 */ /* 0x000fe200008f0eff */
[----:B------:R-:W-:Y:S01]  /*0a10*/  IMAD R29, R3, 0x2, R25 ;  /* 0x00000002031d7824 */ /* 0x000fe200078e0219 */
[----:B-1----:R-:W-:-:S02]  /*0a20*/  LEA R18, P1, R25, R0, 0x1 ;  /* 0x0000000019127211 */ /* 0x002fc400078208ff */
[-C--:B------:R-:W-:Y:S01]  /*0a30*/  LEA.HI.X.SX32 R27, R27, R2.reuse, 0x1, P2 ;  /* 0x000000021b1b7211 */ /* 0x080fe200010f0eff */
[----:B------:R-:W5:Y:S01]  /*0a40*/  LDG.E.U16 R41, desc[UR8][R16.64] ;  /* 0x0000000810297981 */ /* 0x000f62000c1e1500 */
[----:B------:R-:W-:Y:S02]  /*0a50*/  LEA.HI.X.SX32 R19, R25, R2, 0x1, P1 ;  /* 0x0000000219137211 */ /* 0x000fe400008f0eff */
[----:B------:R-:W-:Y:S01]  /*0a60*/  LEA R25, R3, R29, 0x1 ;  /* 0x0000001d03197211 */ /* 0x000fe200078e08ff */
[----:B------:R1:W5:Y:S01]  /*0a70*/  LDG.E.U16 R39, desc[UR8][R26.64] ;  /* 0x000000081a277981 */ /* 0x000362000c1e1500 */
[----:B------:R-:W-:-:S03]  /*0a80*/  LEA R20, P1, R29, R0, 0x1 ;  /* 0x000000001d147211 */ /* 0x000fc600078208ff */
[----:B------:R-:W-:Y:S01]  /*0a90*/  IMAD R31, R3, 0x2, R25 ;  /* 0x00000002031f7824 */ /* 0x000fe200078e0219 */
[----:B------:R-:W-:Y:S01]  /*0aa0*/  LEA.HI.X.SX32 R21, R29, R2, 0x1, P1 ;  /* 0x000000021d157211 */ /* 0x000fe200008f0eff */
[----:B------:R4:W5:Y:S03]  /*0ab0*/  LDG.E.U16 R40, desc[UR8][R18.64] ;  /* 0x0000000812287981 */ /* 0x000966000c1e1500 */
[-C--:B0-----:R-:W-:Y:S01]  /*0ac0*/  LEA R22, P1, R31, R0.reuse, 0x1 ;  /* 0x000000001f167211 */ /* 0x081fe200078208ff */
[----:B-1----:R-:W-:Y:S01]  /*0ad0*/  IMAD R27, R3, 0x2, R31 ;  /* 0x00000002031b7824 */ /* 0x002fe200078e021f */
[----:B------:R-:W-:Y:S01]  /*0ae0*/  LEA R24, P2, R25, R0, 0x1 ;  /* 0x0000000019187211 */ /* 0x000fe200078408ff */
[----:B------:R0:W5:Y:S01]  /*0af0*/  LDG.E.U16 R42, desc[UR8][R20.64] ;  /* 0x00000008142a7981 */ /* 0x000162000c1e1500 */
[----:B------:R-:W-:Y:S02]  /*0b00*/  LEA.HI.X.SX32 R23, R31, R2, 0x1, P1 ;  /* 0x000000021f177211 */ /* 0x000fe400008f0eff */
[----:B------:R-:W-:-:S02]  /*0b10*/  LEA R16, P1, R27, R0, 0x1 ;  /* 0x000000001b107211 */ /* 0x000fc400078208ff */
[----:B------:R-:W-:Y:S01]  /*0b20*/  LEA R29, R3, R27, 0x1 ;  /* 0x0000001b031d7211 */ /* 0x000fe200078e08ff */
[----:B------:R-:W5:Y:S01]  /*0b30*/  LDG.E.U16 R45, desc[UR8][R22.64] ;  /* 0x00000008162d7981 */ /* 0x000f62000c1e1500 */
[----:B------:R-:W-:-:S03]  /*0b40*/  LEA.HI.X.SX32 R17, R27, R2, 0x1, P1 ;  /* 0x000000021b117211 */ /* 0x000fc600008f0eff */
[----:B------:R-:W-:Y:S01]  /*0b50*/  IMAD R27, R3, 0x2, R29 ;  /* 0x00000002031b7824 */ /* 0x000fe200078e021d */
[----:B------:R-:W-:Y:S01]  /*0b60*/  LEA.HI.X.SX32 R25, R25, R2, 0x1, P2 ;  /* 0x0000000219197211 */ /* 0x000fe200010f0eff */
[----:B------:R-:W5:Y:S01]  /*0b70*/  LDG.E.U16 R44, desc[UR8][R16.64] ;  /* 0x00000008102c7981 */ /* 0x000f62000c1e1500 */
[----:B----4-:R-:W-:Y:S01]  /*0b80*/  LEA R18, P1, R29, R0, 0x1 ;  /* 0x000000001d127211 */ /* 0x010fe200078208ff */
[----:B------:R-:W-:Y:S02]  /*0b90*/  IMAD R31, R3, 0x2, R27 ;  /* 0x00000002031f7824 */ /* 0x000fe400078e021b */
[----:B------:R1:W5:Y:S01]  /*0ba0*/  LDG.E.U16 R43, desc[UR8][R24.64] ;  /* 0x00000008182b7981 */ /* 0x000362000c1e1500 */
[----:B------:R-:W-:Y:S02]  /*0bb0*/  LEA.HI.X.SX32 R19, R29, R2, 0x1, P1 ;  /* 0x000000021d137211 */ /* 0x000fe400008f0eff */
[-C--:B0-----:R-:W-:Y:S02]  /*0bc0*/  LEA R20, P1, R31, R0.reuse, 0x1 ;  /* 0x000000001f147211 */ /* 0x081fe400078208ff */
[----:B------:R-:W-:Y:S01]  /*0bd0*/  LEA R26, P2, R27, R0, 0x1 ;  /* 0x000000001b1a7211 */ /* 0x000fe200078408ff */
[----:B------:R0:W5:Y:S01]  /*0be0*/  LDG.E.U16 R46, desc[UR8][R18.64] ;  /* 0x00000008122e7981 */ /* 0x000162000c1e1500 */
[----:B------:R-:W-:-:S02]  /*0bf0*/  LEA.HI.X.SX32 R21, R31, R2, 0x1, P1 ;  /* 0x000000021f157211 */ /* 0x000fc400008f0eff */
[----:B-1----:R-:W-:Y:S02]  /*0c00*/  LEA R25, R3, R31, 0x1 ;  /* 0x0000001f03197211 */ /* 0x002fe400078e08ff */
[----:B------:R-:W-:Y:S01]  /*0c10*/  LEA.HI.X.SX32 R27, R27, R2, 0x1, P2 ;  /* 0x000000021b1b7211 */ /* 0x000fe200010f0eff */
[----:B------:R-:W5:Y:S01]  /*0c20*/  LDG.E.U16 R49, desc[UR8][R20.64] ;  /* 0x0000000814317981 */ /* 0x000f62000c1e1500 */
[----:B------:R-:W-:Y:S01]  /*0c30*/  LEA R22, P1, R25, R0, 0x1 ;  /* 0x0000000019167211 */ /* 0x000fe200078208ff */
[----:B------:R-:W-:Y:S02]  /*0c40*/  IMAD R29, R3, 0x2, R25 ;  /* 0x00000002031d7824 */ /* 0x000fe400078e0219 */
[----:B------:R1:W5:Y:S01]  /*0c50*/  LDG.E.U16 R47, desc[UR8][R26.64] ;  /* 0x000000081a2f7981 */ /* 0x000362000c1e1500 */
[----:B------:R-:W-:Y:S01]  /*0c60*/  LEA.HI.X.SX32 R23, R25, R2, 0x1, P1 ;  /* 0x0000000219177211 */ /* 0x000fe200008f0eff */
[----:B------:R-:W-:Y:S01]  /*0c70*/  IMAD R25, R3, 0x2, R29 ;  /* 0x0000000203197824 */ /* 0x000fe200078e021d */
[----:B------:R-:W-:-:S03]  /*0c80*/  LEA R16, P1, R29, R0, 0x1 ;  /* 0x000000001d107211 */ /* 0x000fc600078208ff */
[----:B------:R4:W5:Y:S01]  /*0c90*/  LDG.E.U16 R48, desc[UR8][R22.64] ;  /* 0x0000000816307981 */ /* 0x000962000c1e1500 */
[----:B------:R-:W-:Y:S02]  /*0ca0*/  LEA R31, R3, R25, 0x1 ;  /* 0x00000019031f7211 */ /* 0x000fe400078e08ff */
[----:B------:R-:W-:Y:S02]  /*0cb0*/  LEA.HI.X.SX32 R17, R29, R2, 0x1, P1 ;  /* 0x000000021d117211 */ /* 0x000fe400008f0eff */
[-C--:B0-----:R-:W-:Y:S01]  /*0cc0*/  LEA R18, P1, R31, R0.reuse, 0x1 ;  /* 0x000000001f127211 */ /* 0x081fe200078208ff */
[----:B-1----:R-:W-:Y:S01]  /*0cd0*/  IMAD R27, R3, 0x2, R31 ;  /* 0x00000002031b7824 */ /* 0x002fe200078e021f */
[----:B------:R-:W-:Y:S01]  /*0ce0*/  LEA R24, P2, R25, R0, 0x1 ;  /* 0x0000000019187211 */ /* 0x000fe200078408ff */
[----:B------:R0:W5:Y:S01]  /*0cf0*/  LDG.E.U16 R50, desc[UR8][R16.64] ;  /* 0x0000000810327981 */ /* 0x000162000c1e1500 */
[----:B------:R-:W-:Y:S01]  /*0d00*/  LEA.HI.X.SX32 R19, R31, R2, 0x1, P1 ;  /* 0x000000021f137211 */ /* 0x000fe200008f0eff */
[----:B------:R-:W-:Y:S01]  /*0d10*/  IMAD R29, R3, 0x2, R27 ;  /* 0x00000002031d7824 */ /* 0x000fe200078e021b */
[----:B------:R-:W-:-:S02]  /*0d20*/  LEA R20, P1, R27, R0, 0x1 ;  /* 0x000000001b147211 */ /* 0x000fc400078208ff */
[-C--:B------:R-:W-:Y:S01]  /*0d30*/  LEA.HI.X.SX32 R25, R25, R2.reuse, 0x1, P2 ;  /* 0x0000000219197211 */ /* 0x080fe200010f0eff */
[----:B------:R-:W5:Y:S01]  /*0d40*/  LDG.E.U16 R53, desc[UR8][R18.64] ;  /* 0x0000000812357981 */ /* 0x000f62000c1e1500 */
[----:B------:R-:W-:Y:S02]  /*0d50*/  LEA.HI.X.SX32 R21, R27, R2, 0x1, P1 ;  /* 0x000000021b157211 */ /* 0x000fe400008f0eff */
[----:B------:R-:W-:Y:S01]  /*0d60*/  LEA R27, R3, R29, 0x1 ;  /* 0x0000001d031b7211 */ /* 0x000fe200078e08ff */
[----:B------:R1:W5:Y:S01]  /*0d70*/  LDG.E.U16 R51, desc[UR8][R24.64] ;  /* 0x0000000818337981 */ /* 0x000362000c1e1500 */
[----:B----4-:R-:W-:-:S03]  /*0d80*/  LEA R22, P1, R29, R0, 0x1 ;  /* 0x000000001d167211 */ /* 0x010fc600078208ff */
        /* <DEDUP_REMOVED lines=98> */
[----:B------:R4:W5:Y:S02]  /*13b0*/  LDG.E.U16 R80, desc[UR8][R16.64] ;  /* 0x0000000810507981 */ /* 0x000964000c1e1500 */
[----:B------:R-:W-:Y:S01]  /*13c0*/  IMAD R29, R3, 0x2, R31 ;  /* 0x00000002031d7824 */ /* 0x000fe200078e021f */
[-C--:B0-----:R-:W-:Y:S01]  /*13d0*/  LEA R20, P1, R31, R0.reuse, 0x1 ;  /* 0x000000001f147211 */ /* 0x081fe200078208ff */
[----:B------:R-:W-:Y:S01]  /*13e0*/  IMAD R76, R76, UR7, RZ ;  /* 0x000000074c4c7c24 */ /* 0x000fe2000f8e02ff */
[----:B------:R-:W-:Y:S01]  /*13f0*/  LEA R26, P2, R27, R0, 0x1 ;  /* 0x000000001b1a7211 */ /* 0x000fe200078408ff */
[----:B------:R0:W5:Y:S01]  /*1400*/  LDG.E.U16 R18, desc[UR8][R18.64] ;  /* 0x0000000812127981 */ /* 0x000162000c1e1500 */
[----:B-1----:R-:W-:Y:S02]  /*1410*/  LEA R25, R3, R29, 0x1 ;  /* 0x0000001d03197211 */ /* 0x002fe400078e08ff */
[----:B------:R-:W-:-:S02]  /*1420*/  LEA.HI.X.SX32 R21, R31, R2, 0x1, P1 ;  /* 0x000000021f157211 */ /* 0x000fc400008f0eff */
[----:B------:R-:W-:Y:S01]  /*1430*/  LEA R22, P1, R29, R0, 0x1 ;  /* 0x000000001d167211 */ /* 0x000fe200078208ff */
[----:B------:R-:W-:Y:S01]  /*1440*/  IMAD R3, R3, 0x2, R25 ;  /* 0x0000000203037824 */ /* 0x000fe200078e0219 */
[-C--:B------:R-:W-:Y:S02]  /*1450*/  LEA.HI.X.SX32 R27, R27, R2.reuse, 0x1, P2 ;  /* 0x000000021b1b7211 */ /* 0x080fe400010f0eff */
[----:B------:R-:W-:Y:S01]  /*1460*/  LEA.HI.X.SX32 R23, R29, R2, 0x1, P1 ;  /* 0x000000021d177211 */ /* 0x000fe200008f0eff */
[----:B------:R-:W5:Y:S01]  /*1470*/  LDG.E.U16 R21, desc[UR8][R20.64] ;  /* 0x0000000814157981 */ /* 0x000f62000c1e1500 */
[-C--:B------:R-:W-:Y:S02]  /*1480*/  LEA R24, P2, R25, R0.reuse, 0x1 ;  /* 0x0000000019187211 */ /* 0x080fe400078408ff */
[----:B----4-:R-:W-:Y:S01]  /*1490*/  LEA R16, P1, R3, R0, 0x1 ;  /* 0x0000000003107211 */ /* 0x010fe200078208ff */
[----:B------:R-:W5:Y:S01]  /*14a0*/  LDG.E.U16 R26, desc[UR8][R26.64] ;  /* 0x000000081a1a7981 */ /* 0x000f62000c1e1500 */
[----:B------:R-:W-:-:S02]  /*14b0*/  LOP3.LUT R0, R84, 0x7f, RZ, 0xc0, !PT ;  /* 0x0000007f54007812 */ /* 0x000fc400078ec0ff */
[-C--:B------:R-:W-:Y:S01]  /*14c0*/  LEA.HI.X.SX32 R17, R3, R2.reuse, 0x1, P1 ;  /* 0x0000000203117211 */ /* 0x080fe200008f0eff */
[----:B------:R-:W5:Y:S02]  /*14d0*/  LDG.E.U16 R22, desc[UR8][R22.64] ;  /* 0x0000000816167981 */ /* 0x000f64000c1e1500 */
[----:B--2---:R-:W-:Y:S01]  /*14e0*/  IMAD R0, R0, UR4, RZ ;  /* 0x0000000400007c24 */ /* 0x004fe2000f8e02ff */
[----:B------:R-:W-:Y:S01]  /*14f0*/  LEA.HI.X.SX32 R25, R25, R2, 0x1, P2 ;  /* 0x0000000219197211 */ /* 0x000fe200010f0eff */
[----:B------:R1:W5:Y:S01]  /*1500*/  LDG.E.U16 R16, desc[UR8][R16.64] ;  /* 0x0000000810107981 */ /* 0x000362000c1e1500 */
[----:B------:R-:W-:Y:S01]  /*1510*/  LOP3.LUT R68, R84, 0x3f, RZ, 0xc0, !PT ;  /* 0x0000003f54447812 */ /* 0x000fe200078ec0ff */
[----:B------:R-:W-:Y:S01]  /*1520*/  IMAD.SHL.U32 R2, R0, 0x2, RZ ;  /* 0x0000000200027824 */ /* 0x000fe200078e00ff */
[----:B------:R-:W-:Y:S01]  /*1530*/  SHF.L.U32 R3, R76, 0x1, RZ ;  /* 0x000000014c037819 */ /* 0x000fe200000006ff */
[----:B------:R-:W-:Y:S01]  /*1540*/  IMAD.HI R0, R0, 0x2, RZ ;  /* 0x0000000200007827 */ /* 0x000fe200078e02ff */
[--C-:B0-----:R-:W-:Y:S01]  /*1550*/  SHF.R.U32.HI R19, RZ, 0x5, R84.reuse ;  /* 0x00000005ff137819 */ /* 0x101fe20000011654 */
[----:B------:R0:W5:Y:S01]  /*1560*/  LDG.E.U16 R24, desc[UR8][R24.64] ;  /* 0x0000000818187981 */ /* 0x000162000c1e1500 */
[----:B------:R-:W-:Y:S01]  /*1570*/  IADD3 R2, P1, P2, R2, R82, R3 ;  /* 0x0000005202027210 */ /* 0x000fe20007a3e003 */
[----:B------:R-:W-:Y:S01]  /*1580*/  IMAD.HI R76, R76, 0x2, RZ ;  /* 0x000000024c4c7827 */ /* 0x000fe200078e02ff */
[----:B-1----:R-:W-:-:S03]  /*1590*/  SHF.R.S32.HI R17, RZ, 0x6, R84 ;  /* 0x00000006ff117819 */ /* 0x002fc60000011454 */
[----:B------:R-:W-:Y:S01]  /*15a0*/  IMAD.SHL.U32 R68, R68, 0x2, RZ ;  /* 0x0000000244447824 */ /* 0x000fe200078e00ff */
[----:B------:R-:W-:Y:S02]  /*15b0*/  R2UR UR47, R19 ;  /* 0x00000000132f72ca */ /* 0x000fe400000e0000 */
[----:B------:R-:W-:Y:S02]  /*15c0*/  SGXT R17, R17, 0x1 ;  /* 0x000000011111781a */ /* 0x000fe40000000200 */
[----:B---3--:R-:W-:Y:S02]  /*15d0*/  R2UR UR65, R64 ;  /* 0x00000000404172ca */ /* 0x008fe400000e0000 */
[----:B------:R-:W-:Y:S02]  /*15e0*/  IADD3.X R3, PT, PT, R0, R83, R76, P1, P2 ;  /* 0x0000005300037210 */ /* 0x000fe40000fe444c */
[----:B------:R-:W-:Y:S01]  /*15f0*/  LOP3.LUT R0, R68, 0x90, R17, 0x78, !PT ;  /* 0x0000009044007812 */ /* 0x000fe200078e7811 */
[----:B0-----:R-:W-:Y:S10]  /*1600*/  @P0 BRA `(.L_x_5) ;  /* 0x0000000000180947 */ /* 0x001ff40003800000 */
[----:B------:R-:W-:Y:S01]  /*1610*/  ELECT P1, URZ, PT ;  /* 0x0000000000ff782f */ /* 0x000fe20003820000 */
[----:B------:R-:W-:Y:S01]  /*1620*/  IMAD.MOV.U32 R17, RZ, RZ, 0x1 ;  /* 0x00000001ff117424 */ /* 0x000fe200078e00ff */
[----:B------:R-:W-:Y:S01]  /*1630*/  UMOV UR4, 0x40 ;  /* 0x0000004000047882 */ /* 0x000fe20000000000 */
[----:B------:R-:W-:Y:S01]  /*1640*/  UVIRTCOUNT.DEALLOC.SMPOOL 0x80 ;  /* 0x000000800000784c */ /* 0x000fe20000000000 */
[----:B------:R-:W-:-:S09]  /*1650*/  ULEA UR4, UR6, UR4, 0x18 ;  /* 0x0000000406047291 */ /* 0x000fd2000f8ec0ff */
[----:B------:R0:W-:Y:S03]  /*1660*/  @P1 STS.U8 [UR4], R17 ;  /* 0x00000011ff001988 */ /* 0x0001e60008000004 */
.L_x_5:
[C---:B------:R-:W-:Y:S01]  /*1670*/  LOP3.LUT R23, R0.reuse, 0x20, RZ, 0x3c, !PT ;  /* 0x0000002000177812 */ /* 0x040fe200078e3cff */
[----:B-----5:R1:W-:Y:S01]  /*1680*/  STS.U16 [R0+UR64], R5 ;  /* 0x0000000500007988 */ /* 0x0203e20008000440 */
[C---:B0-----:R-:W-:Y:S01]  /*1690*/  LOP3.LUT R17, R0.reuse, 0x40, RZ, 0x3c, !PT ;  /* 0x0000004000117812 */ /* 0x041fe200078e3cff */
[----:B------:R-:W0:Y:S01]  /*16a0*/  LDC R27, c[0x0][0x3c4] ;  /* 0x0000f100ff1b7b82 */ /* 0x000e220000000800 */
[----:B------:R-:W-:Y:S01]  /*16b0*/  USHF.L.U32 UR4, UR47, 0x15, URZ ;  /* 0x000000152f047899 */ /* 0x000fe200080006ff */
[----:B------:R-:W-:Y:S04]  /*16c0*/  STS.U16 [R0+UR64+0x400], R9 ;  /* 0x0004000900007988 */ /* 0x000fe80008000440 */
[----:B------:R0:W-:Y:S04]  /*16d0*/  STS.U16 [R0+UR64+0x800], R13 ;  /* 0x0008000d00007988 */ /* 0x0001e80008000440 */
[----:B------:R-:W-:Y:S01]  /*16e0*/  STS.U16 [R0+UR64+0xc00], R33 ;  /* 0x000c002100007988 */ /* 0x000fe20008000440 */
[----:B-1----:R-:W-:-:S03]  /*16f0*/  LOP3.LUT R5, R0, 0x60, RZ, 0x3c, !PT ;  /* 0x0000006000057812 */ /* 0x002fc600078e3cff */
[----:B------:R-:W-:Y:S04]  /*1700*/  STS.U16 [R0+UR64+0x1000], R35 ;  /* 0x0010002300007988 */ /* 0x000fe80008000440 */
        /* <DEDUP_REMOVED lines=10> */
[----:B------:R-:W-:Y:S01]  /*17b0*/  STS.U16 [R0+UR64+0x3c00], R21 ;  /* 0x003c001500007988 */ /* 0x000fe20008000440 */
[C---:B------:R-:W-:Y:S01]  /*17c0*/  IMAD R109, R77.reuse, 0x6, RZ ;  /* 0x000000064d6d7824 */ /* 0x040fe200078e02ff */
[----:B------:R-:W-:Y:S01]  /*17d0*/  ULOP3.LUT UR4, UR4, 0x600000, URZ, 0xc0, !UPT ;  /* 0x0060000004047892 */ /* 0x000fe2000f8ec0ff */
[----:B------:R-:W-:Y:S01]  /*17e0*/  LOP3.LUT P1, RZ, R84, 0x7f, RZ, 0xc0, !PT ;  /* 0x0000007f54ff7812 */ /* 0x000fe2000782c0ff */
[----:B------:R1:W-:Y:S01]  /*17f0*/  STS.U16 [R23+UR64+0x100], R6 ;  /* 0x0001000617007988 */ /* 0x0003e20008000440 */
[C---:B------:R-:W-:Y:S01]  /*1800*/  IMAD R145, R77.reuse, 0x21, RZ ;  /* 0x000000214d917824 */ /* 0x040fe200078e02ff */
[----:B------:R-:W-:Y:S01]  /*1810*/  UMOV UR5, 0x1 ;  /* 0x0000000100057882 */ /* 0x000fe20000000000 */
[C---:B------:R-:W-:Y:S01]  /*1820*/  IMAD R187, R77.reuse, 0x42, RZ ;  /* 0x000000424dbb7824 */ /* 0x040fe200078e02ff */
[----:B------:R2:W-:Y:S01]  /*1830*/  STS.U16 [R23+UR64+0x500], R10 ;  /* 0x0005000a17007988 */ /* 0x0005e20008000440 */
[----:B------:R-:W-:Y:S01]  /*1840*/  IMAD R149, R77, 0x23, RZ ;  /* 0x000000234d957824 */ /* 0x000fe200078e02ff */
[----:B0-----:R-:W-:Y:S01]  /*1850*/  SHF.L.U32 R13, R27, 0x3, RZ ;  /* 0x000000031b0d7819 */ /* 0x001fe200000006ff */
[C---:B------:R-:W-:Y:S01]  /*1860*/  IMAD R123, R77.reuse, 0x12, RZ ;  /* 0x000000124d7b7824 */ /* 0x040fe200078e02ff */
[----:B------:R-:W-:Y:S01]  /*1870*/  STS.U16 [R23+UR64+0x900], R14 ;  /* 0x0009000e17007988 */ /* 0x000fe20008000440 */
[C---:B------:R-:W-:Y:S01]  /*1880*/  IMAD R127, R77.reuse, 0x14, RZ ;  /* 0x000000144d7f7824 */ /* 0x040fe200078e02ff */
[----:B------:R-:W-:Y:S01]  /*1890*/  UIADD3 UR66, UPT, UPT, UR65, UR4, URZ ;  /* 0x0000000441427290 */ /* 0x000fe2000fffe0ff */
[C---:B------:R-:W-:Y:S01]  /*18a0*/  IMAD R105, R77.reuse, 0x3, RZ ;  /* 0x000000034d697824 */ /* 0x040fe200078e02ff */
[----:B------:R-:W-:Y:S01]  /*18b0*/  STS.U16 [R23+UR64+0xd00], R30 ;  /* 0x000d001e17007988 */ /* 0x000fe20008000440 */
[C---:B------:R-:W-:Y:S01]  /*18c0*/  IMAD R111, R77.reuse, 0x9, RZ ;  /* 0x000000094d6f7824 */ /* 0x040fe200078e02ff */
[----:B------:R-:W-:Y:S01]  /*18d0*/  VOTEU.ALL UP0, P1 ;  /* 0x0000000000ff7886 */ /* 0x000fe20000800000 */
[----:B------:R-:W-:Y:S01]  /*18e0*/  IMAD R131, R77, 0x16, RZ ;  /* 0x000000164d837824 */ /* 0x000fe200078e02ff */
[----:B------:R-:W-:Y:S01]  /*18f0*/  STS.U16 [R23+UR64+0x1100], R37 ;  /* 0x0011002517007988 */ /* 0x000fe20008000440 */
[-C--:B-1----:R-:W-:Y:S01]  /*1900*/  LEA R6, P3, R27, R2.reuse, 0x6 ;  /* 0x000000021b067211 */ /* 0x082fe200078630ff */
[----:B------:R-:W-:Y:S01]  /*1910*/  IMAD R113, R77, 0xa, RZ ;  /* 0x0000000a4d717824 */ /* 0x000fe200078e02ff */
[----:B--2---:R-:W-:Y:S01]  /*1920*/  LEA R10, P5, R27, R2, 0x2 ;  /* 0x000000021b0a7211 */ /* 0x004fe200078a10ff */
[----:B------:R-:W-:Y:S01]  /*1930*/  STS.U16 [R23+UR64+0x1500], R40 ;  /* 0x0015002817007988 */ /* 0x000fe20008000440 */
[C---:B------:R-:W-:Y:S01]  /*1940*/  IMAD R151, R77.reuse, 0x24, RZ ;  /* 0x000000244d977824 */ /* 0x040fe200078e02ff */
[----:B------:R-:W-:Y:S01]  /*1950*/  UIADD3 UR67, UPT, UPT, UR64, 0x10000, URZ ;  /* 0x0001000040437890 */ /* 0x000fe2000fffe0ff */
[C---:B------:R-:W-:Y:S01]  /*1960*/  IMAD R115, R77.reuse, 0xb, RZ ;  /* 0x0000000b4d737824 */ /* 0x040fe200078e02ff */
[----:B------:R-:W-:Y:S01]  /*1970*/  STS.U16 [R23+UR64+0x1900], R44 ;  /* 0x0019002c17007988 */ /* 0x000fe20008000440 */
[----:B------:R-:W-:Y:S01]  /*1980*/  IMAD R147, R77, 0x22, RZ ;  /* 0x000000224d937824 */ /* 0x000fe200078e02ff */
[----:B------:R-:W-:-:S04]  /*1990*/  @!UP0 UIADD3 UR10, UPT, UPT, -UR5, 0x100000, URZ ;  /* 0x00100000050a8890 */ /* 0x000fc8000fffe1ff */
[----:B------:R-:W-:Y:S02]  /*19a0*/  @!UP0 USHF.L.U32 UR11, UR10, 0xb, URZ ;  /* 0x0000000b0a0b8899 */ /* 0x000fe400080006ff */
[----:B------:R-:W-:Y:S01]  /*19b0*/  @!UP0 USHF.L.U32 UR10, UR10, 0x1, URZ ;  /* 0x000000010a0a8899 */ /* 0x000fe200080006ff */
[C---:B------:R-:W-:Y:S01]  /*19c0*/  IMAD R95, R77.reuse, 0x26, RZ ;  /* 0x000000264d5f7824 */ /* 0x040fe200078e02ff */
[----:B------:R-:W-:Y:S01]  /*19d0*/  STS.U16 [R23+UR64+0x1d00], R48 ;  /* 0x001d003017007988 */ /* 0x000fe20008000440 */
[C---:B------:R-:W-:Y:S01]  /*19e0*/  IMAD R121, R77.reuse, 0x11, RZ ;  /* 0x000000114d797824 */ /* 0x040fe200078e02ff */
[----:B------:R-:W0:Y:S01]  /*19f0*/  LDCU UR6, c[0x0][0x3f0] ;  /* 0x00007e00ff0677ac */ /* 0x000e220008000800 */
[C---:B------:R-:W-:Y:S01]  /*1a00*/  IMAD R155, R77.reuse, 0x28, RZ ;  /* 0x000000284d9b7824 */ /* 0x040fe200078e02ff */
[----:B------:R-:W-:Y:S01]  /*1a10*/  STS.U16 [R23+UR64+0x2100], R52 ;  /* 0x0021003417007988 */ /* 0x000fe20008000440 */
[C---:B------:R-:W-:Y:S01]  /*1a20*/  IMAD R167, R77.reuse, 0x30, RZ ;  /* 0x000000304da77824 */ /* 0x040fe200078e02ff */
[----:B------:R-:W-:Y:S01]  /*1a30*/  VOTEU.ALL UP1, P1 ;  /* 0x0000000000ff7886 */ /* 0x000fe20000820000 */
[C---:B------:R-:W-:Y:S01]  /*1a40*/  IMAD R125, R77.reuse, 0x13, RZ ;  /* 0x000000134d7d7824 */ /* 0x040fe200078e02ff */
[----:B------:R-:W-:Y:S01]  /*1a50*/  STS.U16 [R23+UR64+0x2500], R56 ;  /* 0x0025003817007988 */ /* 0x000fe20008000440 */
[----:B------:R-:W-:Y:S01]  /*1a60*/  IMAD R171, R77, 0x32, RZ ;  /* 0x000000324dab7824 */ /* 0x000fe200078e02ff */
[----:B------:R-:W-:-:S02]  /*1a70*/  PRMT R21, RZ, 0x7610, R21 ;  /* 0x00007610ff157816 */ /* 0x000fc40000000015 */
[----:B------:R-:W-:Y:S04]  /*1a80*/  STS.U16 [R23+UR64+0x2900], R60 ;  /* 0x0029003c17007988 */ /* 0x000fe80008000440 */
[----:B------:R-:W-:Y:S04]  /*1a90*/  STS.U16 [R23+UR64+0x2d00], R66 ;  /* 0x002d004217007988 */ /* 0x000fe80008000440 */
[----:B------:R-:W-:Y:S01]  /*1aa0*/  STS.U16 [R23+UR64+0x3100], R70 ;  /* 0x0031004617007988 */ /* 0x000fe20008000440 */
[----:B------:R-:W-:Y:S01]  /*1ab0*/  IMAD R133, R77, 0x18, RZ ;  /* 0x000000184d857824 */ /* 0x000fe200078e02ff */
[----:B0-----:R-:W-:-:S02]  /*1ac0*/  ISETP.LT.AND P2, PT, RZ, UR6, PT ;  /* 0x00000006ff007c0c */ /* 0x001fc4000bf41270 */
[----:B------:R-:W-:Y:S04]  /*1ad0*/  STS.U16 [R23+UR64+0x3500], R74 ;  /* 0x0035004a17007988 */ /* 0x000fe80008000440 */
[----:B------:R-:W-:Y:S04]  /*1ae0*/  STS.U16 [R23+UR64+0x3900], R80 ;  /* 0x0039005017007988 */ /* 0x000fe80008000440 */
[----:B------:R-:W-:Y:S04]  /*1af0*/  STS.U16 [R23+UR64+0x3d00], R22 ;  /* 0x003d001617007988 */ /* 0x000fe80008000440 */
[----:B------:R-:W-:Y:S04]  /*1b00*/  STS.U16 [R17+UR64+0x200], R7 ;  /* 0x0002000711007988 */ /* 0x000fe80008000440 */
[----:B------:R0:W-:Y:S04]  /*1b10*/  STS.U16 [R17+UR64+0x600], R11 ;  /* 0x0006000b11007988 */ /* 0x0001e80008000440 */
[----:B------:R-:W-:Y:S04]  /*1b20*/  STS.U16 [R17+UR64+0xa00], R15 ;  /* 0x000a000f11007988 */ /* 0x000fe80008000440 */
[----:B------:R-:W-:Y:S01]  /*1b30*/  STS.U16 [R17+UR64+0xe00], R32 ;  /* 0x000e002011007988 */ /* 0x000fe20008000440 */
[----:B0-----:R-:W-:-:S03]  /*1b40*/  IMAD.SHL.U32 R11, R27, 0x2, RZ ;  /* 0x000000021b0b7824 */ /* 0x001fc600078e00ff */
        /* <DEDUP_REMOVED lines=12> */
[----:B------:R0:W-:Y:S04]  /*1c10*/  STS.U16 [R5+UR64+0x300], R8 ;  /* 0x0003000805007988 */ /* 0x0001e80008000440 */
        /* <DEDUP_REMOVED lines=14> */
[----:B------:R1:W-:Y:S01]  /*1d00*/  STS.U16 [R5+UR64+0x3f00], R16 ;  /* 0x003f001005007988 */ /* 0x0003e20008000440 */
[----:B0-----:R-:W-:-:S03]  /*1d10*/  IADD3 R8, P4, PT, R11, R2, RZ ;  /* 0x000000020b087210 */ /* 0x001fc60007f9e0ff */
[----:B------:R-:W-:Y:S01]  /*1d20*/  STL [R1+0x110], R145 ;  /* 0x0001109101007387 */ /* 0x000fe20000100800 */
[C---:B------:R-:W-:Y:S02]  /*1d30*/  IMAD R89, R77.reuse, 0x36, RZ ;  /* 0x000000364d597824 */ /* 0x040fe400078e02ff */
[----:B------:R-:W-:Y:S01]  /*1d40*/  IMAD R135, R77, 0x19, RZ ;  /* 0x000000194d877824 */ /* 0x000fe200078e02ff */
[----:B------:R-:W-:Y:S01]  /*1d50*/  STTM.16dp32bit_t0_t15.x64 tmem[UR66], RZ ;  /* 0x000000ff000079ed */ /* 0x000fe20008b00042 */
[----:B------:R-:W-:Y:S01]  /*1d60*/  STTM.16dp32bit_t16_t31.x64 tmem[UR66+0x40], RZ ;  /* 0x000040ff000079ed */ /* 0x000fe20008b20042 */
[C---:B-1----:R-:W-:Y:S01]  /*1d70*/  SHF.L.U32 R5, R27.reuse, 0x5, RZ ;  /* 0x000000051b057819 */ /* 0x042fe200000006ff */
[----:B------:R-:W-:Y:S01]  /*1d80*/  IMAD.SHL.U32 R17, R27, 0x10, RZ ;  /* 0x000000101b117824 */ /* 0x000fe200078e00ff */
[-C--:B------:R-:W-:Y:S02]  /*1d90*/  LEA.HI.X.SX32 R11, R11, R3.reuse, 0x1, P5 ;  /* 0x000000030b0b7211 */ /* 0x080fe400028f0eff */
[-C--:B------:R-:W-:Y:S01]  /*1da0*/  LEA.HI.X.SX32 R9, R27, R3.reuse, 0x1, P4 ;  /* 0x000000031b097211 */ /* 0x080fe200020f0eff */
[----:B------:R-:W-:Y:S01]  /*1db0*/  STL [R1+0x10c], R149 ;  /* 0x00010c9501007387 */ /* 0x000fe20000100800 */
[-C--:B------:R-:W-:Y:S01]  /*1dc0*/  LEA.HI.X.SX32 R7, R5, R3.reuse, 0x1, P3 ;  /* 0x0000000305077211 */ /* 0x080fe200018f0eff */
[C---:B------:R-:W-:Y:S01]  /*1dd0*/  IMAD.SHL.U32 R5, R27.reuse, 0x4, RZ ;  /* 0x000000041b057824 */ /* 0x040fe200078e00ff */
[-C--:B------:R-:W-:Y:S01]  /*1de0*/  LEA R14, P3, R27, R2.reuse, 0x3 ;  /* 0x000000021b0e7211 */ /* 0x080fe200078618ff */
[----:B------:R-:W-:Y:S01]  /*1df0*/  IMAD R189, R77, 0x44, RZ ;  /* 0x000000444dbd7824 */ /* 0x000fe200078e02ff */
[-C--:B------:R-:W-:Y:S01]  /*1e00*/  LEA R26, P5, R27, R2.reuse, 0x5 ;  /* 0x000000021b1a7211 */ /* 0x080fe200078a28ff */
[----:B------:R-:W-:Y:S01]  /*1e10*/  IMAD R139, R77, 0x1b, RZ ;  /* 0x0000001b4d8b7824 */ /* 0x000fe200078e02ff */
[----:B------:R-:W-:Y:S01]  /*1e20*/  LEA.HI.X.SX32 R15, R5, R3, 0x1, P3 ;  /* 0x00000003050f7211 */ /* 0x000fe200018f0eff */
[----:B------:R-:W0:Y:S01]  /*1e30*/  FENCE.VIEW.ASYNC.T ;  /* 0x00000000000073c6 */ /* 0x000e220000000200 */
[-C--:B------:R-:W-:Y:S01]  /*1e40*/  IADD3 R198, P3, PT, R109, R2.reuse, RZ ;  /* 0x000000026dc67210 */ /* 0x080fe20007f7e0ff */
[----:B0-----:R-:W-:Y:S01]  /*1e50*/  BAR.SYNC.DEFER_BLOCKING 0x0 ;  /* 0x0000000000007b1d */ /* 0x001fe20000010000 */
[----:B------:R-:W-:-:S02]  /*1e60*/  LEA R22, P4, R27, R2, 0x4 ;  /* 0x000000021b167211 */ /* 0x000fc400078820ff */
[-C--:B------:R-:W-:Y:S01]  /*1e70*/  LEA.HI.X.SX32 R27, R17, R3.reuse, 0x1, P5 ;  /* 0x00000003111b7211 */ /* 0x080fe200028f0eff */
[----:B------:R-:W-:Y:S01]  /*1e80*/  IMAD.MOV.U32 R186, RZ, RZ, R198 ;  /* 0x000000ffffba7224 */ /* 0x000fe200078e00c6 */
[----:B------:R-:W-:Y:S01]  /*1e90*/  IADD3 R148, P5, PT, R187, R2, RZ ;  /* 0x00000002bb947210 */ /* 0x000fe20007fbe0ff */
[----:B------:R0:W-:Y:S01]  /*1ea0*/  STL [R1+0xf8], R198 ;  /* 0x0000f8c601007387 */ /* 0x0001e20000100800 */
[----:B------:R-:W-:-:S03]  /*1eb0*/  LEA.HI.X.SX32 R23, R13, R3, 0x1, P4 ;  /* 0x000000030d177211 */ /* 0x000fc600020f0eff */
[----:B------:R-:W-:Y:S01]  /*1ec0*/  IMAD.MOV.U32 R104, RZ, RZ, R148 ;  /* 0x000000ffff687224 */ /* 0x000fe200078e0094 */
[----:B------:R-:W-:Y:S01]  /*1ed0*/  MOV R187, R199 ;  /* 0x000000c700bb7202 */ /* 0x000fe20000000f00 */
[----:B------:R1:W-:Y:S01]  /*1ee0*/  STL [R1+0x28], R148 ;  /* 0x0000289401007387 */ /* 0x0003e20000100800 */
[-C--:B------:R-:W-:Y:S02]  /*1ef0*/  IADD3 R200, P4, PT, R127, R2.reuse, RZ ;  /* 0x000000027fc87210 */ /* 0x080fe40007f9e0ff */
[-C--:B------:R-:W-:Y:S02]  /*1f00*/  LEA.HI.X.SX32 R187, R105, R3.reuse, 0x1, P3 ;  /* 0x0000000369bb7211 */ /* 0x080fe400018f0eff */
[-C--:B0-----:R-:W-:Y:S01]  /*1f10*/  IADD3 R198, P6, PT, R123, R2.reuse, RZ ;  /* 0x000000027bc67210 */ /* 0x081fe20007fde0ff */
[----:B------:R-:W-:Y:S01]  /*1f20*/  IMAD.MOV.U32 R105, RZ, RZ, R149 ;  /* 0x000000ffff697224 */ /* 0x000fe200078e0095 */
[-C--:B-1----:R-:W-:Y:S02]  /*1f30*/  IADD3 R148, P3, PT, R131, R2.reuse, RZ ;  /* 0x0000000283947210 */ /* 0x082fe40007f7e0ff */
[-C--:B------:R-:W-:Y:S01]  /*1f40*/  LEA.HI.X.SX32 R199, R111, R3.reuse, 0x1, P6 ;  /* 0x000000036fc77211 */ /* 0x080fe200030f0eff */
[----:B------:R-:W-:Y:S01]  /*1f50*/  IMAD.MOV.U32 R111, RZ, RZ, R201 ;  /* 0x000000ffff6f7224 */ /* 0x000fe200078e00c9 */
[-C--:B------:R-:W-:Y:S01]  /*1f60*/  LEA.HI.X.SX32 R111, R113, R3.reuse, 0x1, P4 ;  /* 0x00000003716f7211 */ /* 0x080fe200020f0eff */
[----:B------:R0:W-:Y:S01]  /*1f70*/  STL [R1+0xd0], R200 ;  /* 0x0000d0c801007387 */ /* 0x0001e20000100800 */
[----:B------:R-:W-:Y:S01]  /*1f80*/  IADD3 R196, P4, PT, R151, R2, RZ ;  /* 0x0000000297c47210 */ /* 0x000fe20007f9e0ff */
[C---:B------:R-:W-:Y:S01]  /*1f90*/  IMAD R175, R77.reuse, 0x34, RZ ;  /* 0x000000344daf7824 */ /* 0x040fe200078e02ff */
[----:B------:R-:W-:Y:S01]  /*1fa0*/  MOV R110, R200 ;  /* 0x000000c8006e7202 */ /* 0x000fe20000000f00 */
[----:B------:R-:W-:Y:S01]  /*1fb0*/  IMAD R245, R77, 0x54, RZ ;  /* 0x000000544df57824 */ /* 0x000fe200078e02ff */
[----:B------:R-:W-:Y:S01]  /*1fc0*/  LEA.HI.X.SX32 R149, R115, R3, 0x1, P3 ;  /* 0x0000000373957211 */ /* 0x000fe200018f0eff */
[----:B------:R-:W-:Y:S01]  /*1fd0*/  STL [R1+0xfc], R187 ;  /* 0x0000fcbb01007387 */ /* 0x000fe20000100800 */
[----:B------:R-:W-:-:S03]  /*1fe0*/  IADD3 R144, P3, PT, R95, R2, RZ ;  /* 0x000000025f907210 */ /* 0x000fc60007f7e0ff */
[----:B------:R-:W1:Y:S02]  /*1ff0*/  FENCE.VIEW.ASYNC.S ;  /* 0x00000000000073c6 */ /* 0x000e640000000000 */
[----:B-1----:R1:W2:Y:S01]  /*2000*/  @!UP1 SYNCS.EXCH.64 URZ, [UR67], UR10 ;  /* 0x0000000a43ff95b2 */ /* 0x0022a20008000100 */
[----:B0-----:R-:W-:Y:S01]  /*2010*/  IADD3 R200, P6, PT, R147, R2, RZ ;  /* 0x0000000293c87210 */ /* 0x001fe20007fde0ff */
[----:B------:R-:W-:Y:S01]  /*2020*/  STL.64 [R1+0xd8], R198 ;  /* 0x0000d8c601007387 */ /* 0x000fe20000100a00 */
[----:B------:R-:W-:Y:S02]  /*2030*/  IMAD.MOV.U32 R120, RZ, RZ, R144 ;  /* 0x000000ffff787224 */ /* 0x000fe400078e0090 */
[----:B------:R-:W-:Y:S01]  /*2040*/  LEA.HI.X.SX32 R201, R121, R3, 0x1, P6 ;  /* 0x0000000379c97211 */ /* 0x000fe200030f0eff */
[----:B------:R0:W-:Y:S01]  /*2050*/  STL [R1+0x98], R196 ;  /* 0x000098c401007387 */ /* 0x0001e20000100800 */
[----:B------:R-:W-:Y:S01]  /*2060*/  IMAD.MOV.U32 R121, RZ, RZ, R145 ;  /* 0x000000ffff797224 */ /* 0x000fe200078e0091 */
[----:B------:R-:W-:-:S02]  /*2070*/  MOV R115, R197 ;  /* 0x000000c500737202 */ /* 0x000fc40000000f00 */
[----:B------:R-:W-:Y:S01]  /*2080*/  STL [R1+0xd4], R111 ;  /* 0x0000d46f01007387 */ /* 0x000fe20000100800 */
[----:B------:R-:W-:Y:S01]  /*2090*/  IMAD.MOV.U32 R114, RZ, RZ, R196 ;  /* 0x000000ffff727224 */ /* 0x000fe200078e00c4 */
[----:B------:R-:W-:Y:S02]  /*20a0*/  MOV R114, R196 ;  /* 0x000000c400727202 */ /* 0x000fe40000000f00 */
[----:B------:R-:W-:Y:S01]  /*20b0*/  STL.64 [R1+0xc8], R148 ;  /* 0x0000c89401007387 */ /* 0x000fe20000100a00 */
[----:B------:R-:W-:-:S03]  /*20c0*/  LEA.HI.X.SX32 R115, R123, R3, 0x1, P4 ;  /* 0x000000037b737211 */ /* 0x000fc600020f0eff */
[----:B------:R3:W-:Y:S01]  /*20d0*/  STL [R1+0x90], R144 ;  /* 0x0000909001007387 */ /* 0x0007e20000100800 */
[----:B0-----:R-:W-:Y:S01]  /*20e0*/  IADD3 R196, P4, PT, R167, R2, RZ ;  /* 0x00000002a7c47210 */ /* 0x001fe20007f9e0ff */
[----:B------:R-:W-:Y:S01]  /*20f0*/  IMAD.MOV.U32 R122, RZ, RZ, R120 ;  /* 0x000000ffff7a7224 */ /* 0x000fe200078e0078 */
[----:B------:R-:W-:Y:S01]  /*2100*/  MOV R122, R120 ;  /* 0x00000078007a7202 */ /* 0x000fe20000000f00 */
[----:B------:R-:W-:Y:S01]  /*2110*/  IMAD.MOV.U32 R123, RZ, RZ, R121 ;  /* 0x000000ffff7b7224 */ /* 0x000fe200078e0079 */
[----:B------:R-:W-:Y:S01]  /*2120*/  LEA.HI.X.SX32 R123, R125, R3, 0x1, P3 ;  /* 0x000000037d7b7211 */ /* 0x000fe200018f0eff */
[----:B------:R-:W-:Y:S01]  /*2130*/  IMAD.MOV.U32 R124, RZ, RZ, R186 ;  /* 0x000000ffff7c7224 */ /* 0x000fe200078e00ba */
[----:B------:R-:W-:Y:S01]  /*2140*/  MOV R126, R148 ;  /* 0x00000094007e7202 */ /* 0x000fe20000000f00 */
[----:B------:R-:W-:Y:S01]  /*2150*/  IMAD R249, R77, 0x50, RZ ;  /* 0x000000504df97824 */ /* 0x000fe200078e02ff */
[----:B--2---:R-:W-:Y:S01]  /*2160*/  BAR.SYNC.DEFER_BLOCKING 0x0 ;  /* 0x0000000000007b1d */ /* 0x004fe20000010000 */
[----:B---3--:R-:W-:-:S02]  /*2170*/  IADD3 R144, P6, PT, R155, R2, RZ ;  /* 0x000000029b907210 */ /* 0x008fc40007fde0ff */
[-C--:B------:R-:W-:Y:S02]  /*2180*/  IADD3 R186, P3, PT, R171, R2.reuse, RZ ;  /* 0x00000002abba7210 */ /* 0x080fe40007f7e0ff */
[-C--:B------:R-:W-:Y:S02]  /*2190*/  LEA.HI.X.SX32 R145, R127, R3.reuse, 0x1, P6 ;  /* 0x000000037f917211 */ /* 0x080fe400030f0eff */
[-C--:B------:R-:W-:Y:S01]  /*21a0*/  LEA.HI.X.SX32 R197, R133, R3.reuse, 0x1, P4 ;  /* 0x0000000385c57211 */ /* 0x080fe200020f0eff */
[----:B------:R-:W-:Y:S01]  /*21b0*/  STL.64 [R1+0xa0], R200 ;  /* 0x0000a0c801007387 */ /* 0x000fe20000100a00 */
[----:B------:R-:W-:Y:S01]  /*21c0*/  IMAD.MOV.U32 R125, RZ, RZ, R187 ;  /* 0x000000ffff7d7224 */ /* 0x000fe200078e00bb */
[-C--:B------:R-:W-:Y:S01]  /*21d0*/  IADD3 R148, P4, PT, R89, R2.reuse, RZ ;  /* 0x0000000259947210 */ /* 0x080fe20007f9e0ff */
[----:B------:R-:W-:Y:S01]  /*21e0*/  IMAD.MOV.U32 R134, RZ, RZ, R122 ;  /* 0x000000ffff867224 */ /* 0x000fe200078e007a */
[----:B------:R-:W-:Y:S01]  /*21f0*/  STL [R1+0x9c], R115 ;  /* 0x00009c7301007387 */ /* 0x000fe20000100800 */
[-C--:B------:R-:W-:Y:S01]  /*2200*/  LEA.HI.X.SX32 R187, R135, R3.reuse, 0x1, P3 ;  /* 0x0000000387bb7211 */ /* 0x080fe200018f0eff */
[----:B------:R-:W-:Y:S01]  /*2210*/  IMAD.MOV.U32 R127, RZ, RZ, R149 ;  /* 0x000000ffff7f7224 */ /* 0x000fe200078e0095 */
[----:B------:R-:W-:Y:S01]  /*2220*/  IADD3 R122, P3, PT, R189, R2, RZ ;  /* 0x00000002bd7a7210 */ /* 0x000fe20007f7e0ff */
[----:B------:R-:W-:Y:S01]  /*2230*/  STL [R1+0x94], R123 ;  /* 0x0000947b01007387 */ /* 0x000fe20000100800 */
[----:B------:R-:W-:Y:S01]  /*2240*/  IMAD.MOV.U32 R189, RZ, RZ, R145 ;  /* 0x000000ffffbd7224 */ /* 0x000fe200078e0091 */
[----:B------:R-:W-:-:S02]  /*2250*/  LEA.HI.X.SX32 R149, R139, R3, 0x1, P4 ;  /* 0x000000038b957211 */ /* 0x000fc400020f0eff */
[----:B------:R0:W-:Y:S04]  /*2260*/  STL.64 [R1+0x88], R144 ;  /* 0x0000889001007387 */ /* 0x0001e80000100a00 */
[----:B------:R-:W-:Y:S01]  /*2270*/  STL.64 [R1+0x68], R196 ;  /* 0x000068c401007387 */ /* 0x000fe20000100a00 */
[----:B------:R-:W-:Y:S02]  /*2280*/  IMAD.MOV.U32 R139, RZ, RZ, R149 ;  /* 0x000000ffff8b7224 */ /* 0x000fe400078e0095 */
[C---:B------:R-:W-:Y:S02]  /*2290*/  IMAD R137, R77.reuse, 0x1a, RZ ;  /* 0x0000001a4d897824 */ /* 0x040fe400078e02ff */
[C---:B------:R-:W-:Y:S02]  /*22a0*/  IMAD R247, R77.reuse, 0x52, RZ ;  /* 0x000000524df77824 */ /* 0x040fe400078e02ff */
[C---:B------:R-:W-:Y:S01]  /*22b0*/  IMAD R191, R77.reuse, 0x46, RZ ;  /* 0x000000464dbf7824 */ /* 0x040fe200078e02ff */
[----:B0-----:R-:W2:Y:S04]  /*22c0*/  LDL.LU R145, [R1+0x110] ;  /* 0x0001100001917983 */ /* 0x001ea80000300800 */
[----:B------:R-:W-:Y:S04]  /*22d0*/  STL.64 [R1+0x60], R186 ;  /* 0x000060ba01007387 */ /* 0x000fe80000100a00 */
[----:B------:R0:W-:Y:S01]  /*22e0*/  STL.64 [R1+0x50], R148 ;  /* 0x0000509401007387 */ /* 0x0001e20000100a00 */
[----:B------:R-:W-:-:S02]  /*22f0*/  IMAD R159, R77, 0x2a, RZ ;  /* 0x0000002a4d9f7824 */ /* 0x000fc400078e02ff */
[C---:B------:R-:W-:Y:S02]  /*2300*/  IMAD R229, R77.reuse, 0x64, RZ ;  /* 0x000000644de57824 */ /* 0x040fe400078e02ff */
[C---:B------:R-:W-:Y:S02]  /*2310*/  IMAD R233, R77.reuse, 0x60, RZ ;  /* 0x000000604de97824 */ /* 0x040fe400078e02ff */
[C---:B------:R-:W-:Y:S02]  /*2320*/  IMAD R157, R77.reuse, 0x29, RZ ;  /* 0x000000294d9d7824 */ /* 0x040fe400078e02ff */
[C---:B------:R-:W-:Y:S02]  /*2330*/  IMAD R231, R77.reuse, 0x62, RZ ;  /* 0x000000624de77824 */ /* 0x040fe400078e02ff */
[----:B------:R-:W-:Y:S01]  /*2340*/  IMAD R243, R77, 0x56, RZ ;  /* 0x000000564df37824 */ /* 0x000fe200078e02ff */
[----:B0-----:R-:W3:Y:S01]  /*2350*/  LDL.LU R149, [R1+0x10c] ;  /* 0x00010c0001957983 */ /* 0x001ee20000300800 */
[----:B------:R-:W-:-:S02]  /*2360*/  MOV R135, R123 ;  /* 0x0000007b00877202 */ /* 0x000fc40000000f00 */
[-C--:B------:R-:W-:Y:S01]  /*2370*/  IADD3 R120, P6, PT, R175, R2.reuse, RZ ;  /* 0x00000002af787210 */ /* 0x080fe20007fde0ff */
[----:B------:R-:W-:Y:S01]  /*2380*/  IMAD R213, R77, 0x74, RZ ;  /* 0x000000744dd57824 */ /* 0x000fe200078e02ff */
[-C--:B------:R-:W-:Y:S01]  /*2390*/  LEA.HI.X.SX32 R123, R147, R3.reuse, 0x1, P3 ;  /* 0x00000003937b7211 */ /* 0x080fe200018f0eff */
[----:B------:R-:W-:Y:S01]  /*23a0*/  IMAD R217, R77, 0x70, RZ ;  /* 0x000000704dd97824 */ /* 0x000fe200078e02ff */
[-C--:B------:R-:W-:Y:S01]  /*23b0*/  IADD3 R244, P3, PT, R245, R2.reuse, RZ ;  /* 0x00000002f5f47210 */ /* 0x080fe20007f7e0ff */
[----:B------:R-:W-:Y:S01]  /*23c0*/  IMAD R169, R77, 0x31, RZ ;  /* 0x000000314da97824 */ /* 0x000fe200078e02ff */
[-C--:B------:R-:W-:Y:S01]  /*23d0*/  IADD3 R248, P4, PT, R249, R2.reuse, RZ ;  /* 0x00000002f9f87210 */ /* 0x080fe20007f9e0ff */
[----:B------:R-:W-:Y:S01]  /*23e0*/  IMAD R161, R77, 0x2b, RZ ;  /* 0x0000002b4da17824 */ /* 0x000fe200078e02ff */
[-C--:B------:R-:W-:Y:S01]  /*23f0*/  LEA.HI.X.SX32 R121, R137, R3.reuse, 0x1, P6 ;  /* 0x0000000389797211 */ /* 0x080fe200030f0eff */
[----:B------:R-:W-:Y:S01]  /*2400*/  IMAD R215, R77, 0x72, RZ ;  /* 0x000000724dd77824 */ /* 0x000fe200078e02ff */
[-C--:B------:R-:W-:Y:S01]  /*2410*/  IADD3 R190, P6, PT, R191, R2.reuse, RZ ;  /* 0x00000002bfbe7210 */ /* 0x080fe20007fde0ff */
[----:B------:R-:W-:Y:S01]  /*2420*/  IMAD R227, R77, 0x66, RZ ;  /* 0x000000664de37824 */ /* 0x000fe200078e02ff */
[-C--:B------:R-:W-:Y:S01]  /*2430*/  LEA.HI.X.SX32 R245, R159, R3.reuse, 0x1, P3 ;  /* 0x000000039ff57211 */ /* 0x080fe200018f0eff */
[----:B------:R-:W-:Y:S01]  /*2440*/  IMAD R181, R77, 0x3a, RZ ;  /* 0x0000003a4db57824 */ /* 0x000fe200078e02ff */
[-C--:B------:R-:W-:Y:S01]  /*2450*/  LEA.HI.X.SX32 R249, R155, R3.reuse, 0x1, P4 ;  /* 0x000000039bf97211 */ /* 0x080fe200020f0eff */
[----:B------:R-:W-:Y:S01]  /*2460*/  IMAD R177, R77, 0x38, RZ ;  /* 0x000000384db17824 */ /* 0x000fe200078e02ff */
[-C--:B------:R-:W-:Y:S01]  /*2470*/  IADD3 R228, P3, PT, R229, R2.reuse, RZ ;  /* 0x00000002e5e47210 */ /* 0x080fe20007f7e0ff */
[----:B------:R-:W-:Y:S01]  /*2480*/  IMAD R179, R77, 0x39, RZ ;  /* 0x000000394db37824 */ /* 0x000fe200078e02ff */
[----:B------:R-:W-:Y:S01]  /*2490*/  IADD3 R232, P4, PT, R233, R2, RZ ;  /* 0x00000002e9e87210 */ /* 0x000fe20007f9e0ff */
[----:B------:R-:W-:Y:S01]  /*24a0*/  IMAD R173, R77, 0x33, RZ ;  /* 0x000000334dad7824 */ /* 0x000fe200078e02ff */
[----:B------:R-:W-:-:S02]  /*24b0*/  LEA.HI.X.SX32 R229, R171, R3, 0x1, P3 ;  /* 0x00000003abe57211 */ /* 0x000fc400018f0eff */
[----:B------:R-:W-:Y:S02]  /*24c0*/  PRMT R25, RZ, 0x7610, R25 ;  /* 0x00007610ff197816 */ /* 0x000fe40000000019 */
[----:B------:R-:W-:Y:S02]  /*24d0*/  PRMT R41, RZ, 0x7610, R41 ;  /* 0x00007610ff297816 */ /* 0x000fe40000000029 */
[----:B------:R-:W-:Y:S02]  /*24e0*/  PRMT R43, RZ, 0x7610, R43 ;  /* 0x00007610ff2b7816 */ /* 0x000fe4000000002b */
[----:B------:R-:W-:Y:S02]  /*24f0*/  PRMT R65, RZ, 0x7610, R65 ;  /* 0x00007610ff417816 */ /* 0x000fe40000000041 */
[----:B------:R-:W-:Y:S02]  /*2500*/  PRMT R67, RZ, 0x7610, R67 ;  /* 0x00007610ff437816 */ /* 0x000fe40000000043 */
[----:B------:R-:W-:-:S02]  /*2510*/  PRMT R69, RZ, 0x7610, R69 ;  /* 0x00007610ff457816 */ /* 0x000fc40000000045 */
[----:B------:R-:W-:Y:S02]  /*2520*/  PRMT R71, RZ, 0x7610, R71 ;  /* 0x00007610ff477816 */ /* 0x000fe40000000047 */
[----:B------:R-:W-:Y:S01]  /*2530*/  PRMT R16, RZ, 0x7610, R16 ;  /* 0x00007610ff107816 */ /* 0x000fe20000000010 */
[----:B------:R-:W-:Y:S01]  /*2540*/  IMAD.MOV.U32 R178, RZ, RZ, R198 ;  /* 0x000000ffffb27224 */ /* 0x000fe200078e00c6 */
[-C--:B------:R-:W-:Y:S01]  /*2550*/  LEA.HI.X.SX32 R233, R167, R3.reuse, 0x1, P4 ;  /* 0x00000003a7e97211 */ /* 0x080fe200020f0eff */
[----:B------:R-:W-:Y:S01]  /*2560*/  IMAD.MOV.U32 R188, RZ, RZ, R144 ;  /* 0x000000ffffbc7224 */ /* 0x000fe200078e0090 */
[----:B------:R-:W-:Y:S02]  /*2570*/  IADD3 R212, P3, PT, R213, R2, RZ ;  /* 0x00000002d5d47210 */ /* 0x000fe40007f7e0ff */
[----:B------:R-:W-:Y:S02]  /*2580*/  MOV R176, R196 ;  /* 0x000000c400b07202 */ /* 0x000fe40000000f00 */
[----:B------:R-:W-:Y:S01]  /*2590*/  PRMT R64, RZ, 0x7610, R64 ;  /* 0x00007610ff407816 */ /* 0x000fe20000000040 */
[----:B------:R-:W-:Y:S01]  /*25a0*/  IMAD.MOV.U32 R172, RZ, RZ, R200 ;  /* 0x000000ffffac7224 */ /* 0x000fe200078e00c8 */
[----:B------:R-:W-:Y:S01]  /*25b0*/  IADD3 R216, P4, PT, R217, R2, RZ ;  /* 0x00000002d9d87210 */ /* 0x000fe20007f9e0ff */
[----:B------:R-:W-:Y:S01]  /*25c0*/  IMAD.MOV.U32 R144, RZ, RZ, R134 ;  /* 0x000000ffff907224 */ /* 0x000fe200078e0086 */
[----:B------:R-:W-:-:S02]  /*25d0*/  LEA.HI.X.SX32 R213, R181, R3, 0x1, P3 ;  /* 0x00000003b5d57211 */ /* 0x000fc400018f0eff */
[----:B------:R-:W-:Y:S01]  /*25e0*/  PRMT R66, RZ, 0x7610, R66 ;  /* 0x00007610ff427816 */ /* 0x000fe20000000042 */
[----:B------:R-:W-:Y:S01]  /*25f0*/  IMAD.MOV.U32 R171, RZ, RZ, R187 ;  /* 0x000000ffffab7224 */ /* 0x000fe200078e00bb */
[C---:B------:R-:W-:Y:S01]  /*2600*/  LEA.HI.X.SX32 R217, R177.reuse, R3, 0x1, P4 ;  /* 0x00000003b1d97211 */ /* 0x040fe200020f0eff */
[----:B------:R-:W4:Y:S01]  /*2610*/  @P2 LDG.E.U16 R21, desc[UR8][R2.64] ;  /* 0x0000000802152981 */ /* 0x000f22000c1e1500 */
[----:B------:R-:W-:Y:S01]  /*2620*/  IADD3 R134, P3, PT, R177, R2, RZ ;  /* 0x00000002b1867210 */ /* 0x000fe20007f7e0ff */
[----:B------:R-:W-:Y:S01]  /*2630*/  IMAD.MOV.U32 R177, RZ, RZ, R197 ;  /* 0x000000ffffb17224 */ /* 0x000fe200078e00c5 */
[----:B------:R-:W-:Y:S01]  /*2640*/  PRMT R70, RZ, 0x7610, R70 ;  /* 0x00007610ff467816 */ /* 0x000fe20000000046 */
[----:B------:R-:W4:Y:S01]  /*2650*/  @P2 LDG.E.U16 R25, desc[UR8][R6.64] ;  /* 0x0000000806192981 */ /* 0x000f22000c1e1500 */
[----:B------:R-:W-:Y:S01]  /*2660*/  PRMT R56, RZ, 0x7610, R56 ;  /* 0x00007610ff387816 */ /* 0x000fe20000000038 */
[----:B------:R-:W-:Y:S01]  /*2670*/  IMAD.MOV.U32 R168, RZ, RZ, R104 ;  /* 0x000000ffffa87224 */ /* 0x000fe200078e0068 */
[----:B------:R-:W-:Y:S01]  /*2680*/  MOV R170, R186 ;  /* 0x000000ba00aa7202 */ /* 0x000fe20000000f00 */
[----:B------:R-:W4:Y:S01]  /*2690*/  @P2 LDG.E.U16 R41, desc[UR8][R22.64] ;  /* 0x0000000816292981 */ /* 0x000f22000c1e1500 */
[----:B------:R-:W-:-:S02]  /*26a0*/  PRMT R57, RZ, 0x7610, R57 ;  /* 0x00007610ff397816 */ /* 0x000fc40000000039 */
[----:B------:R-:W-:Y:S01]  /*26b0*/  PRMT R58, RZ, 0x7610, R58 ;  /* 0x00007610ff3a7816 */ /* 0x000fe2000000003a */
[----:B------:R0:W4:Y:S01]  /*26c0*/  @P2 LDG.E.U16 R43, desc[UR8][R26.64] ;  /* 0x000000081a2b2981 */ /* 0x000122000c1e1500 */
[----:B------:R-:W-:Y:S02]  /*26d0*/  PRMT R59, RZ, 0x7610, R59 ;  /* 0x00007610ff3b7816 */ /* 0x000fe4000000003b */
[----:B------:R-:W-:Y:S01]  /*26e0*/  PRMT R12, RZ, 0x7610, R12 ;  /* 0x00007610ff0c7816 */ /* 0x000fe2000000000c */
[----:B------:R-:W4:Y:S04]  /*26f0*/  @P2 LDG.E.U16 R65, desc[UR8][R176.64] ;  /* 0x00000008b0412981 */ /* 0x000f28000c1e1500 */
[----:B------:R-:W4:Y:S04]  /*2700*/  @P2 LDG.E.U16 R67, desc[UR8][R248.64] ;  /* 0x00000008f8432981 */ /* 0x000f28000c1e1500 */
[----:B------:R-:W4:Y:S04]  /*2710*/  @P2 LDG.E.U16 R69, desc[UR8][R232.64] ;  /* 0x00000008e8452981 */ /* 0x000f28000c1e1500 */
[----:B------:R-:W4:Y:S01]  /*2720*/  @P2 LDG.E.U16 R71, desc[UR8][R216.64] ;  /* 0x00000008d8472981 */ /* 0x000f22000c1e1500 */
[----:B------:R-:W-:-:S03]  /*2730*/  PRMT R60, RZ, 0x7610, R60 ;  /* 0x00007610ff3c7816 */ /* 0x000fc6000000003c */
[----:B------:R-:W4:Y:S01]  /*2740*/  @P2 LDG.E.U16 R16, desc[UR8][R8.64] ;  /* 0x0000000808102981 */ /* 0x000f22000c1e1500 */
[----:B------:R-:W-:Y:S01]  /*2750*/  PRMT R61, RZ, 0x7610, R61 ;  /* 0x00007610ff3d7816 */ /* 0x000fe2000000003d */
[----:B------:R-:W-:Y:S01]  /*2760*/  IMAD.MOV.U32 R166, RZ, RZ, R110 ;  /* 0x000000ffffa67224 */ /* 0x000fe200078e006e */
[----:B------:R-:W-:Y:S01]  /*2770*/  MOV R167, R111 ;  /* 0x0000006f00a77202 */ /* 0x000fe20000000f00 */
[----:B------:R-:W4:Y:S01]  /*2780*/  @P2 LDG.E.U16 R70, desc[UR8][R170.64] ;  /* 0x00000008aa462981 */ /* 0x000f22000c1e1500 */
[----:B------:R-:W-:Y:S01]  /*2790*/  PRMT R62, RZ, 0x7610, R62 ;  /* 0x00007610ff3e7816 */ /* 0x000fe2000000003e */
[----:B------:R-:W-:Y:S01]  /*27a0*/  IMAD.MOV.U32 R156, RZ, RZ, R120 ;  /* 0x000000ffff9c7224 */ /* 0x000fe200078e0078 */
[----:B------:R-:W-:Y:S01]  /*27b0*/  MOV R160, R114 ;  /* 0x0000007200a07202 */ /* 0x000fe20000000f00 */
[----:B------:R-:W-:Y:S01]  /*27c0*/  IMAD.MOV.U32 R154, RZ, RZ, R122 ;  /* 0x000000ffff9a7224 */ /* 0x000fe200078e007a */
[----:B------:R-:W-:Y:S01]  /*27d0*/  PRMT R63, RZ, 0x7610, R63 ;  /* 0x00007610ff3f7816 */ /* 0x000fe2000000003f */
[----:B------:R-:W4:Y:S01]  /*27e0*/  @P2 LDG.E.U16 R12, desc[UR8][R10.64] ;  /* 0x000000080a0c2981 */ /* 0x000f22000c1e1500 */
[----:B------:R-:W-:-:S02]  /*27f0*/  PRMT R51, RZ, 0x7610, R51 ;  /* 0x00007610ff337816 */ /* 0x000fc40000000033 */
[----:B------:R-:W-:Y:S01]  /*2800*/  MOV R155, R123 ;  /* 0x0000007b009b7202 */ /* 0x000fe20000000f00 */
[----:B------:R-:W4:Y:S04]  /*2810*/  @P2 LDG.E.U16 R60, desc[UR8][R166.64] ;  /* 0x00000008a63c2981 */ /* 0x000f28000c1e1500 */
[----:B------:R-:W4:Y:S04]  /*2820*/  @P2 LDG.E.U16 R63, desc[UR8][R154.64] ;  /* 0x000000089a3f2981 */ /* 0x000f28000c1e1500 */
[----:B------:R-:W4:Y:S01]  /*2830*/  @P2 LDG.E.U16 R51, desc[UR8][R244.64] ;  /* 0x00000008f4332981 */ /* 0x000f22000c1e1500 */
[----:B------:R-:W-:-:S02]  /*2840*/  IMAD R211, R77, 0x76, RZ ;  /* 0x000000764dd37824 */ /* 0x000fc400078e02ff */
[C---:B------:R-:W-:Y:S01]  /*2850*/  IMAD R117, R77.reuse, 0xc, RZ ;  /* 0x0000000c4d757824 */ /* 0x040fe200078e02ff */
[----:B------:R0:W-:Y:S01]  /*2860*/  STL.64 [R1+0x58], R120 ;  /* 0x0000587801007387 */ /* 0x0001e20000100a00 */
[----:B------:R-:W-:Y:S01]  /*2870*/  IMAD R183, R77, 0x3b, RZ ;  /* 0x0000003b4db77824 */ /* 0x000fe200078e02ff */
[----:B------:R-:W-:Y:S01]  /*2880*/  IADD3 R132, P4, PT, R133, R2, RZ ;  /* 0x0000000285847210 */ /* 0x000fe20007f9e0ff */
[C---:B------:R-:W-:Y:S02]  /*2890*/  IMAD R163, R77.reuse, 0x2c, RZ ;  /* 0x0000002c4da37824 */ /* 0x040fe400078e02ff */
[C---:B------:R-:W-:Y:S02]  /*28a0*/  IMAD R193, R77.reuse, 0x48, RZ ;  /* 0x000000484dc17824 */ /* 0x040fe400078e02ff */
[----:B------:R-:W-:Y:S01]  /*28b0*/  IMAD R241, R77, 0x58, RZ ;  /* 0x000000584df17824 */ /* 0x000fe200078e02ff */
[----:B------:R-:W-:Y:S01]  /*28c0*/  LEA.HI.X.SX32 R133, R117, R3, 0x1, P4 ;  /* 0x0000000375857211 */ /* 0x000fe200020f0eff */
[----:B------:R-:W-:-:S02]  /*28d0*/  IMAD R141, R77, 0x1c, RZ ;  /* 0x0000001c4d8d7824 */ /* 0x000fc400078e02ff */
[----:B------:R-:W-:Y:S01]  /*28e0*/  IMAD R225, R77, 0x68, RZ ;  /* 0x000000684de17824 */ /* 0x000fe200078e02ff */
[-C--:B------:R-:W-:Y:S01]  /*28f0*/  IADD3 R240, P4, PT, R241, R2.reuse, RZ ;  /* 0x00000002f1f07210 */ /* 0x080fe20007f9e0ff */
[C---:B------:R-:W-:Y:S02]  /*2900*/  IMAD R209, R77.reuse, 0x78, RZ ;  /* 0x000000784dd17824 */ /* 0x040fe400078e02ff */
[----:B------:R-:W-:Y:S01]  /*2910*/  IMAD R185, R77, 0x3c, RZ ;  /* 0x0000003c4db97824 */ /* 0x000fe200078e02ff */
[----:B------:R-:W-:Y:S01]  /*2920*/  LEA.HI.X.SX32 R241, R163, R3, 0x1, P4 ;  /* 0x00000003a3f17211 */ /* 0x000fe200020f0eff */
[C---:B------:R-:W-:Y:S02]  /*2930*/  IMAD R107, R77.reuse, 0x5, RZ ;  /* 0x000000054d6b7824 */ /* 0x040fe400078e02ff */
[----:B------:R-:W-:Y:S02]  /*2940*/  IMAD R119, R77, 0xd, RZ ;  /* 0x0000000d4d777824 */ /* 0x000fe400078e02ff */
[----:B------:R-:W-:Y:S01]  /*2950*/  IMAD.MOV.U32 R146, RZ, RZ, R126 ;  /* 0x000000ffff927224 */ /* 0x000fe200078e007e */
[----:B------:R-:W-:Y:S01]  /*2960*/  IADD3 R126, P4, PT, R137, R2, RZ ;  /* 0x00000002897e7210 */ /* 0x000fe20007f9e0ff */
[----:B------:R-:W-:-:S02]  /*2970*/  IMAD R195, R77, 0x4a, RZ ;  /* 0x0000004a4dc37824 */ /* 0x000fc400078e02ff */
[C---:B------:R-:W-:Y:S01]  /*2980*/  IMAD R239, R77.reuse, 0x5a, RZ ;  /* 0x0000005a4def7824 */ /* 0x040fe200078e02ff */
[----:B------:R-:W-:Y:S01]  /*2990*/  MOV R138, R148 ;  /* 0x00000094008a7202 */ /* 0x000fe20000000f00 */
[----:B------:R-:W-:Y:S01]  /*29a0*/  IMAD.MOV.U32 R147, RZ, RZ, R127 ;  /* 0x000000ffff937224 */ /* 0x000fe200078e007f */
[----:B------:R-:W-:Y:S01]  /*29b0*/  MOV R148, R124 ;  /* 0x0000007c00947202 */ /* 0x000fe20000000f00 */
[----:B------:R-:W-:Y:S01]  /*29c0*/  IMAD R129, R77, 0x15, RZ ;  /* 0x000000154d817824 */ /* 0x000fe200078e02ff */
[----:B------:R-:W-:Y:S01]  /*29d0*/  LEA.HI.X.SX32 R127, R119, R3, 0x1, P4 ;  /* 0x00000003777f7211 */ /* 0x000fe200020f0eff */
[----:B------:R-:W-:Y:S01]  /*29e0*/  IMAD R143, R77, 0x1d, RZ ;  /* 0x0000001d4d8f7824 */ /* 0x000fe200078e02ff */
[----:B------:R-:W-:Y:S01]  /*29f0*/  IADD3 R238, P4, PT, R239, R2, RZ ;  /* 0x00000002efee7210 */ /* 0x000fe20007f9e0ff */
[C---:B------:R-:W-:Y:S02]  /*2a00*/  IMAD R153, R77.reuse, 0x25, RZ ;  /* 0x000000254d997824 */ /* 0x040fe400078e02ff */
[----:B------:R-:W-:-:S02]  /*2a10*/  IMAD R165, R77, 0x2d, RZ ;  /* 0x0000002d4da57824 */ /* 0x000fc400078e02ff */
[C---:B------:R-:W-:Y:S02]  /*2a20*/  IMAD R223, R77.reuse, 0x6a, RZ ;  /* 0x0000006a4ddf7824 */ /* 0x040fe400078e02ff */
[----:B------:R-:W-:Y:S01]  /*2a30*/  IMAD R207, R77, 0x7a, RZ ;  /* 0x0000007a4dcf7824 */ /* 0x000fe200078e02ff */
[----:B------:R-:W-:Y:S01]  /*2a40*/  LEA.HI.X.SX32 R239, R165, R3, 0x1, P4 ;  /* 0x00000003a5ef7211 */ /* 0x000fe200020f0eff */
[----:B------:R-:W-:Y:S01]  /*2a50*/  IMAD R101, R77, 0x35, RZ ;  /* 0x000000354d657824 */ /* 0x000fe200078e02ff */
[----:B------:R-:W-:Y:S01]  /*2a60*/  IADD3 R104, P4, PT, R185, R2, RZ ;  /* 0x00000002b9687210 */ /* 0x000fe20007f9e0ff */
[C---:B------:R-:W-:Y:S02]  /*2a70*/  IMAD R99, R77.reuse, 0x3d, RZ ;  /* 0x0000003d4d637824 */ /* 0x040fe400078e02ff */
[C---:B------:R-:W-:Y:S02]  /*2a80*/  IMAD R97, R77.reuse, 0xe, RZ ;  /* 0x0000000e4d617824 */ /* 0x040fe400078e02ff */
[----:B------:R-:W-:-:S02]  /*2a90*/  IMAD R93, R77, 0x1e, RZ ;  /* 0x0000001e4d5d7824 */ /* 0x000fc400078e02ff */
[C---:B------:R-:W-:Y:S02]  /*2aa0*/  IMAD R103, R77.reuse, 0x4c, RZ ;  /* 0x0000004c4d677824 */ /* 0x040fe400078e02ff */
[C---:B------:R-:W-:Y:S02]  /*2ab0*/  IMAD R237, R77.reuse, 0x5c, RZ ;  /* 0x0000005c4ded7824 */ /* 0x040fe400078e02ff */
[C---:B------:R-:W-:Y:S02]  /*2ac0*/  IMAD R221, R77.reuse, 0x6c, RZ ;  /* 0x0000006c4ddd7824 */ /* 0x040fe400078e02ff */
[C---:B------:R-:W-:Y:S02]  /*2ad0*/  IMAD R205, R77.reuse, 0x7c, RZ ;  /* 0x0000007c4dcd7824 */ /* 0x040fe400078e02ff */
[C---:B------:R-:W-:Y:S02]  /*2ae0*/  IMAD R91, R77.reuse, 0x2e, RZ ;  /* 0x0000002e4d5b7824 */ /* 0x040fe400078e02ff */
[C---:B------:R-:W-:Y:S01]  /*2af0*/  IMAD R87, R77.reuse, 0x3e, RZ ;  /* 0x0000003e4d577824 */ /* 0x040fe200078e02ff */
[----:B------:R-:W-:Y:S01]  /*2b00*/  PRMT R19, RZ, 0x7610, R19 ;  /* 0x00007610ff137816 */ /* 0x000fe20000000013 */
        /* <DEDUP_REMOVED lines=16> */
[----:B------:R-:W-:Y:S01]  /*2c10*/  IMAD R77, R77, 0x3f, RZ ;  /* 0x0000003f4d4d7824 */ /* 0x000fe200078e02ff */
[----:B------:R-:W-:Y:S01]  /*2c20*/  PRMT R52, RZ, 0x7610, R52 ;  /* 0x00007610ff347816 */ /* 0x000fe20000000034 */
[----:B------:R0:W4:Y:S01]  /*2c30*/  @P2 LDG.E.U16 R19, desc[UR8][R14.64] ;  /* 0x000000080e132981 */ /* 0x000122000c1e1500 */
[----:B------:R-:W-:-:S02]  /*2c40*/  PRMT R47, RZ, 0x7610, R47 ;  /* 0x00007610ff2f7816 */ /* 0x000fc4000000002f */
[-C--:B--2---:R-:W-:Y:S01]  /*2c50*/  LEA.HI.X.SX32 R105, R145, R3.reuse, 0x1, P5 ;  /* 0x0000000391697211 */ /* 0x084fe200028f0eff */
[----:B------:R-:W2:Y:S01]  /*2c60*/  @P2 LDG.E.U16 R53, desc[UR8][R228.64] ;  /* 0x00000008e4352981 */ /* 0x000ea2000c1e1500 */
[-C--:B------:R-:W-:Y:S02]  /*2c70*/  IADD3 R246, P5, PT, R247, R2.reuse, RZ ;  /* 0x00000002f7f67210 */ /* 0x080fe40007fbe0ff */
[-C--:B---3--:R-:W-:Y:S01]  /*2c80*/  LEA.HI.X.SX32 R191, R149, R3.reuse, 0x1, P6 ;  /* 0x0000000395bf7211 */ /* 0x088fe200030f0eff */
[----:B------:R-:W3:Y:S01]  /*2c90*/  @P2 LDG.E.U16 R54, desc[UR8][R212.64] ;  /* 0x00000008d4362981 */ /* 0x000ee2000c1e1500 */
[----:B------:R-:W-:Y:S02]  /*2ca0*/  LEA.HI.X.SX32 R247, R157, R3, 0x1, P5 ;  /* 0x000000039df77211 */ /* 0x000fe400028f0eff */
[-C--:B------:R-:W-:Y:S01]  /*2cb0*/  IADD3 R230, P5, PT, R231, R2.reuse, RZ ;  /* 0x00000002e7e67210 */ /* 0x080fe20007fbe0ff */
[----:B------:R-:W2:Y:S01]  /*2cc0*/  @P2 LDG.E.U16 R49, desc[UR8][R146.64] ;  /* 0x0000000892312981 */ /* 0x000ea2000c1e1500 */
[----:B------:R-:W-:-:S02]  /*2cd0*/  IADD3 R242, P6, PT, R243, R2, RZ ;  /* 0x00000002f3f27210 */ /* 0x000fc40007fde0ff */
[-C--:B------:R-:W-:Y:S01]  /*2ce0*/  LEA.HI.X.SX32 R231, R169, R3.reuse, 0x1, P5 ;  /* 0x00000003a9e77211 */ /* 0x080fe200028f0eff */
[----:B------:R-:W2:Y:S01]  /*2cf0*/  @P2 LDG.E.U16 R57, desc[UR8][R246.64] ;  /* 0x00000008f6392981 */ /* 0x000ea2000c1e1500 */
[-C--:B------:R-:W-:Y:S02]  /*2d00*/  LEA.HI.X.SX32 R243, R161, R3.reuse, 0x1, P6 ;  /* 0x00000003a1f37211 */ /* 0x080fe400030f0eff */
[-C--:B------:R-:W-:Y:S01]  /*2d10*/  IADD3 R214, P5, PT, R215, R2.reuse, RZ ;  /* 0x00000002d7d67210 */ /* 0x080fe20007fbe0ff */
[----:B------:R-:W-:Y:S01]  /*2d20*/  IMAD.MOV.U32 R169, RZ, RZ, R105 ;  /* 0x000000ffffa97224 */ /* 0x000fe200078e0069 */
[----:B------:R-:W-:Y:S01]  /*2d30*/  IADD3 R226, P6, PT, R227, R2, RZ ;  /* 0x00000002e3e27210 */ /* 0x000fe20007fde0ff */
[----:B------:R-:W-:Y:S01]  /*2d40*/  IMAD.MOV.U32 R157, RZ, RZ, R121 ;  /* 0x000000ffff9d7224 */ /* 0x000fe200078e0079 */
[-C--:B------:R-:W-:Y:S01]  /*2d50*/  LEA.HI.X.SX32 R215, R179, R3.reuse, 0x1, P5 ;  /* 0x00000003b3d77211 */ /* 0x080fe200028f0eff */
[----:B------:R-:W-:Y:S01]  /*2d60*/  IMAD.MOV.U32 R179, RZ, RZ, R199 ;  /* 0x000000ffffb37224 */ /* 0x000fe200078e00c7 */
[----:B------:R-:W-:Y:S01]  /*2d70*/  LEA.HI.X.SX32 R227, R173, R3, 0x1, P6 ;  /* 0x00000003ade37211 */ /* 0x000fe200030f0eff */
[----:B------:R-:W2:Y:S01]  /*2d80*/  @P2 LDG.E.U16 R56, desc[UR8][R168.64] ;  /* 0x00000008a8382981 */ /* 0x000ea2000c1e1500 */
[----:B------:R-:W-:-:S03]  /*2d90*/  MOV R173, R201 ;  /* 0x000000c900ad7202 */ /* 0x000fc60000000f00 */
[----:B------:R-:W2:Y:S01]  /*2da0*/  @P2 LDG.E.U16 R64, desc[UR8][R178.64] ;  /* 0x00000008b2402981 */ /* 0x000ea2000c1e1500 */
[----:B------:R-:W-:-:S03]  /*2db0*/  IMAD.MOV.U32 R161, RZ, RZ, R115 ;  /* 0x000000ffffa17224 */ /* 0x000fc600078e0073 */
[----:B------:R-:W2:Y:S04]  /*2dc0*/  @P2 LDG.E.U16 R66, desc[UR8][R172.64] ;  /* 0x00000008ac422981 */ /* 0x000ea8000c1e1500 */
[----:B------:R-:W2:Y:S04]  /*2dd0*/  @P2 LDG.E.U16 R58, desc[UR8][R230.64] ;  /* 0x00000008e63a2981 */ /* 0x000ea8000c1e1500 */
[----:B------:R-:W2:Y:S04]  /*2de0*/  @P2 LDG.E.U16 R59, desc[UR8][R214.64] ;  /* 0x00000008d63b2981 */ /* 0x000ea8000c1e1500 */
[----:B------:R-:W2:Y:S04]  /*2df0*/  @P2 LDG.E.U16 R61, desc[UR8][R160.64] ;  /* 0x00000008a03d2981 */ /* 0x000ea8000c1e1500 */
[----:B------:R-:W2:Y:S01]  /*2e00*/  @P2 LDG.E.U16 R62, desc[UR8][R156.64] ;  /* 0x000000089c3e2981 */ /* 0x000ea2000c1e1500 */
[----:B------:R-:W-:-:S02]  /*2e10*/  IADD3 R210, P6, PT, R211, R2, RZ ;  /* 0x00000002d3d27210 */ /* 0x000fc40007fde0ff */
[-C--:B0-----:R-:W-:Y:S01]  /*2e20*/  IADD3 R120, P5, PT, R117, R2.reuse, RZ ;  /* 0x0000000275787210 */ /* 0x081fe20007fbe0ff */
[----:B------:R-:W2:Y:S01]  /*2e30*/  @P2 LDG.E.U16 R52, desc[UR8][R138.64] ;  /* 0x000000088a342981 */ /* 0x000ea2000c1e1500 */
[-C--:B------:R-:W-:Y:S02]  /*2e40*/  LEA.HI.X.SX32 R211, R183, R3.reuse, 0x1, P6 ;  /* 0x00000003b7d37211 */ /* 0x080fe400030f0eff */
[----:B------:R-:W-:Y:S02]  /*2e50*/  LEA.HI.X.SX32 R121, R109, R3, 0x1, P5 ;  /* 0x000000036d797211 */ /* 0x000fe400028f0eff */
[----:B------:R-:W-:Y:S01]  /*2e60*/  MOV R145, R135 ;  /* 0x0000008700917202 */ /* 0x000fe20000000f00 */
[----:B------:R-:W-:Y:S01]  /*2e70*/  STL [R1+0x2c], R105 ;  /* 0x00002c6901007387 */ /* 0x000fe20000100800 */
[-C--:B------:R-:W-:Y:S02]  /*2e80*/  IADD3 R192, P6, PT, R193, R2.reuse, RZ ;  /* 0x00000002c1c07210 */ /* 0x080fe40007fde0ff */
[----:B------:R-:W-:Y:S01]  /*2e90*/  IADD3 R110, P5, PT, R163, R2, RZ ;  /* 0x00000002a36e7210 */ /* 0x000fe20007fbe0ff */
[----:B------:R-:W-:Y:S01]  /*2ea0*/  IMAD.MOV.U32 R149, RZ, RZ, R125 ;  /* 0x000000ffff957224 */ /* 0x000fe200078e007d */
[-C--:B------:R-:W-:Y:S01]  /*2eb0*/  LEA.HI.X.SX32 R135, R141, R3.reuse, 0x1, P3 ;  /* 0x000000038d877211 */ /* 0x080fe200018f0eff */
[----:B------:R-:W3:Y:S01]  /*2ec0*/  @P2 LDG.E.U16 R50, desc[UR8][R144.64] ;  /* 0x0000000890322981 */ /* 0x000ee2000c1e1500 */
[----:B------:R-:W-:-:S02]  /*2ed0*/  LEA.HI.X.SX32 R111, R131, R3, 0x1, P5 ;  /* 0x00000003836f7211 */ /* 0x000fc400028f0eff */
[-C--:B------:R-:W-:Y:S01]  /*2ee0*/  LEA.HI.X.SX32 R193, R151, R3.reuse, 0x1, P6 ;  /* 0x0000000397c17211 */ /* 0x080fe200030f0eff */
[----:B------:R0:W-:Y:S01]  /*2ef0*/  STL.64 [R1+0x20], R122 ;  /* 0x0000207a01007387 */ /* 0x0001e20000100a00 */
[-C--:B------:R-:W-:Y:S02]  /*2f00*/  IADD3 R224, P3, PT, R225, R2.reuse, RZ ;  /* 0x00000002e1e07210 */ /* 0x080fe40007f7e0ff */
[-C--:B------:R-:W-:Y:S01]  /*2f10*/  IADD3 R208, P5, PT, R209, R2.reuse, RZ ;  /* 0x00000002d1d07210 */ /* 0x080fe20007fbe0ff */
[----:B------:R-:W3:Y:S01]  /*2f20*/  @P2 LDG.E.U16 R55, desc[UR8][R148.64] ;  /* 0x0000000894372981 */ /* 0x000ee2000c1e1500 */
[----:B------:R-:W-:Y:S02]  /*2f30*/  IADD3 R112, P6, PT, R113, R2, RZ ;  /* 0x0000000271707210 */ /* 0x000fe40007fde0ff */
[-C--:B------:R-:W-:Y:S01]  /*2f40*/  LEA.HI.X.SX32 R225, R175, R3.reuse, 0x1, P3 ;  /* 0x00000003afe17211 */ /* 0x080fe200018f0eff */
[----:B------:R-:W3:Y:S01]  /*2f50*/  @P2 LDG.E.U16 R47, desc[UR8][R190.64] ;  /* 0x00000008be2f2981 */ /* 0x000ee2000c1e1500 */
[----:B------:R-:W-:-:S02]  /*2f60*/  LEA.HI.X.SX32 R209, R185, R3, 0x1, P5 ;  /* 0x00000003b9d17211 */ /* 0x000fc400028f0eff */
[-C--:B------:R-:W-:Y:S02]  /*2f70*/  LEA.HI.X.SX32 R113, R107, R3.reuse, 0x1, P6 ;  /* 0x000000036b717211 */ /* 0x080fe400030f0eff */
[-C--:B------:R-:W-:Y:S02]  /*2f80*/  IADD3 R124, P3, PT, R159, R2.reuse, RZ ;  /* 0x000000029f7c7210 */ /* 0x080fe40007f7e0ff */
[-C--:B0-----:R-:W-:Y:S02]  /*2f90*/  IADD3 R122, P5, PT, R181, R2.reuse, RZ ;  /* 0x00000002b57a7210 */ /* 0x081fe40007fbe0ff */
[----:B------:R-:W-:Y:S02]  /*2fa0*/  IADD3 R194, P6, PT, R195, R2, RZ ;  /* 0x00000002c3c27210 */ /* 0x000fe40007fde0ff */
[-C--:B------:R-:W-:Y:S02]  /*2fb0*/  LEA.HI.X.SX32 R125, R129, R3.reuse, 0x1, P3 ;  /* 0x00000003817d7211 */ /* 0x080fe400018f0eff */
[----:B------:R-:W-:-:S02]  /*2fc0*/  LEA.HI.X.SX32 R123, R143, R3, 0x1, P5 ;  /* 0x000000038f7b7211 */ /* 0x000fc400028f0eff */
[-C--:B------:R-:W-:Y:S02]  /*2fd0*/  LEA.HI.X.SX32 R195, R153, R3.reuse, 0x1, P6 ;  /* 0x0000000399c37211 */ /* 0x080fe400030f0eff */
[-C--:B------:R-:W-:Y:S02]  /*2fe0*/  IADD3 R222, P3, PT, R223, R2.reuse, RZ ;  /* 0x00000002dfde7210 */ /* 0x080fe40007f7e0ff */
[-C--:B------:R-:W-:Y:S02]  /*2ff0*/  IADD3 R206, P5, PT, R207, R2.reuse, RZ ;  /* 0x00000002cfce7210 */ /* 0x080fe40007fbe0ff */
[----:B------:R-:W-:Y:S02]  /*3000*/  IADD3 R114, P6, PT, R141, R2, RZ ;  /* 0x000000028d727210 */ /* 0x000fe40007fde0ff */
[-C--:B------:R-:W-:Y:S02]  /*3010*/  LEA.HI.X.SX32 R223, R101, R3.reuse, 0x1, P3 ;  /* 0x0000000365df7211 */ /* 0x080fe400018f0eff */
[----:B------:R-:W-:-:S02]  /*3020*/  LEA.HI.X.SX32 R207, R99, R3, 0x1, P5 ;  /* 0x0000000363cf7211 */ /* 0x000fc400028f0eff */
[-C--:B------:R-:W-:Y:S02]  /*3030*/  LEA.HI.X.SX32 R115, R97, R3.reuse, 0x1, P6 ;  /* 0x0000000361737211 */ /* 0x080fe400030f0eff */
[----:B------:R-:W-:Y:S02]  /*3040*/  LEA.HI.X.SX32 R105, R93, R3, 0x1, P4 ;  /* 0x000000035d697211 */ /* 0x000fe400020f0eff */
[-C--:B------:R-:W-:Y:S02]  /*3050*/  IADD3 R102, P3, PT, R103, R2.reuse, RZ ;  /* 0x0000000267667210 */ /* 0x080fe40007f7e0ff */
[-C--:B------:R-:W-:Y:S02]  /*3060*/  IADD3 R236, P5, PT, R237, R2.reuse, RZ ;  /* 0x00000002edec7210 */ /* 0x080fe40007fbe0ff */
[-C--:B------:R-:W-:Y:S02]  /*3070*/  IADD3 R220, P6, PT, R221, R2.reuse, RZ ;  /* 0x00000002dddc7210 */ /* 0x080fe40007fde0ff */
[----:B------:R-:W-:-:S02]  /*3080*/  IADD3 R204, P4, PT, R205, R2, RZ ;  /* 0x00000002cdcc7210 */ /* 0x000fc40007f9e0ff */
[-C--:B------:R-:W-:Y:S02]  /*3090*/  LEA.HI.X.SX32 R103, R95, R3.reuse, 0x1, P3 ;  /* 0x000000035f677211 */ /* 0x080fe400018f0eff */
[-C--:B------:R-:W-:Y:S02]  /*30a0*/  LEA.HI.X.SX32 R237, R91, R3.reuse, 0x1, P5 ;  /* 0x000000035bed7211 */ /* 0x080fe400028f0eff */
[-C--:B------:R-:W-:Y:S02]  /*30b0*/  LEA.HI.X.SX32 R221, R89, R3.reuse, 0x1, P6 ;  /* 0x0000000359dd7211 */ /* 0x080fe400030f0eff */
[----:B------:R-:W-:Y:S02]  /*30c0*/  LEA.HI.X.SX32 R205, R87, R3, 0x1, P4 ;  /* 0x0000000357cd7211 */ /* 0x000fe400020f0eff */
[-C--:B------:R-:W-:Y:S02]  /*30d0*/  IADD3 R186, P3, PT, R97, R2.reuse, RZ ;  /* 0x0000000261ba7210 */ /* 0x080fe40007f7e0ff */
[----:B------:R-:W-:-:S02]  /*30e0*/  IADD3 R200, P5, PT, R93, R2, RZ ;  /* 0x000000025dc87210 */ /* 0x000fc40007fbe0ff */
[-C--:B------:R-:W-:Y:S02]  /*30f0*/  IADD3 R198, P6, PT, R91, R2.reuse, RZ ;  /* 0x000000025bc67210 */ /* 0x080fe40007fde0ff */
[----:B------:R-:W-:Y:S02]  /*3100*/  IADD3 R196, P4, PT, R87, R2, RZ ;  /* 0x0000000257c47210 */ /* 0x000fe40007f9e0ff */
[----:B------:R-:W-:Y:S02]  /*3110*/  PRMT R48, RZ, 0x7610, R48 ;  /* 0x00007610ff307816 */ /* 0x000fe40000000030 */
[----:B------:R-:W-:Y:S02]  /*3120*/  PRMT R45, RZ, 0x7610, R45 ;  /* 0x00007610ff2d7816 */ /* 0x000fe4000000002d */
[----:B------:R-:W-:Y:S02]  /*3130*/  PRMT R46, RZ, 0x7610, R46 ;  /* 0x00007610ff2e7816 */ /* 0x000fe4000000002e */
[-C--:B------:R-:W-:Y:S01]  /*3140*/  LEA.HI.X.SX32 R187, R85, R3.reuse, 0x1, P3 ;  /* 0x0000000355bb7211 */ /* 0x080fe200018f0eff */
[----:B------:R-:W3:Y:S01]  /*3150*/  @P2 LDG.E.U16 R48, desc[UR8][R242.64] ;  /* 0x00000008f2302981 */ /* 0x000ee2000c1e1500 */
[----:B------:R-:W-:-:S02]  /*3160*/  LEA.HI.X.SX32 R201, R83, R3, 0x1, P5 ;  /* 0x0000000353c97211 */ /* 0x000fc400028f0eff */
[-C--:B------:R-:W-:Y:S01]  /*3170*/  LEA.HI.X.SX32 R199, R81, R3.reuse, 0x1, P6 ;  /* 0x0000000351c77211 */ /* 0x080fe200030f0eff */
[----:B------:R-:W3:Y:S01]  /*3180*/  @P2 LDG.E.U16 R45, desc[UR8][R226.64] ;  /* 0x00000008e22d2981 */ /* 0x000ee2000c1e1500 */
[----:B------:R-:W-:Y:S02]  /*3190*/  LEA.HI.X.SX32 R197, R79, R3, 0x1, P4 ;  /* 0x000000034fc57211 */ /* 0x000fe400020f0eff */
[----:B------:R-:W-:Y:S01]  /*31a0*/  PRMT R40, RZ, 0x7610, R40 ;  /* 0x00007610ff287816 */ /* 0x000fe20000000028 */
[----:B------:R-:W3:Y:S01]  /*31b0*/  @P2 LDG.E.U16 R46, desc[UR8][R210.64] ;  /* 0x00000008d22e2981 */ /* 0x000ee2000c1e1500 */
[----:B------:R-:W-:Y:S02]  /*31c0*/  PRMT R42, RZ, 0x7610, R42 ;  /* 0x00007610ff2a7816 */ /* 0x000fe4000000002a */
[----:B------:R-:W-:Y:S02]  /*31d0*/  PRMT R44, RZ, 0x7610, R44 ;  /* 0x00007610ff2c7816 */ /* 0x000fe4000000002c */
[----:B------:R-:W-:Y:S01]  /*31e0*/  PRMT R38, RZ, 0x7610, R38 ;  /* 0x00007610ff267816 */ /* 0x000fe20000000026 */
[----:B------:R-:W3:Y:S01]  /*31f0*/  @P2 LDG.E.U16 R40, desc[UR8][R132.64] ;  /* 0x0000000884282981 */ /* 0x000ee2000c1e1500 */
[----:B------:R-:W-:-:S02]  /*3200*/  PRMT R39, RZ, 0x7610, R39 ;  /* 0x00007610ff277816 */ /* 0x000fc40000000027 */
[----:B------:R-:W-:Y:S01]  /*3210*/  PRMT R33, RZ, 0x7610, R33 ;  /* 0x00007610ff217816 */ /* 0x000fe20000000021 */
[----:B------:R-:W3:Y:S01]  /*3220*/  @P2 LDG.E.U16 R42, desc[UR8][R188.64] ;  /* 0x00000008bc2a2981 */ /* 0x000ee2000c1e1500 */
[----:B------:R-:W-:Y:S02]  /*3230*/  PRMT R34, RZ, 0x7610, R34 ;  /* 0x00007610ff227816 */ /* 0x000fe40000000022 */
[-C--:B------:R-:W-:Y:S01]  /*3240*/  IADD3 R250, P3, PT, R251, R2.reuse, RZ ;  /* 0x00000002fbfa7210 */ /* 0x080fe20007f7e0ff */
[----:B------:R-:W3:Y:S01]  /*3250*/  @P2 LDG.E.U16 R44, desc[UR8][R134.64] ;  /* 0x00000008862c2981 */ /* 0x000ee2000c1e1500 */
[-C--:B------:R-:W-:Y:S02]  /*3260*/  IADD3 R234, P5, PT, R235, R2.reuse, RZ ;  /* 0x00000002ebea7210 */ /* 0x080fe40007fbe0ff */
[-C--:B------:R-:W-:Y:S01]  /*3270*/  IADD3 R218, P6, PT, R219, R2.reuse, RZ ;  /* 0x00000002dbda7210 */ /* 0x080fe20007fde0ff */
[----:B------:R-:W3:Y:S01]  /*3280*/  @P2 LDG.E.U16 R38, desc[UR8][R192.64] ;  /* 0x00000008c0262981 */ /* 0x000ee2000c1e1500 */
[----:B------:R-:W-:-:S02]  /*3290*/  IADD3 R202, P4, PT, R203, R2, RZ ;  /* 0x00000002cbca7210 */ /* 0x000fc40007f9e0ff */
[----:B------:R-:W-:Y:S01]  /*32a0*/  PRMT R35, RZ, 0x7610, R35 ;  /* 0x00007610ff237816 */ /* 0x000fe20000000023 */
[----:B------:R-:W3:Y:S01]  /*32b0*/  @P2 LDG.E.U16 R39, desc[UR8][R240.64] ;  /* 0x00000008f0272981 */ /* 0x000ee2000c1e1500 */
[----:B------:R-:W-:Y:S02]  /*32c0*/  PRMT R30, RZ, 0x7610, R30 ;  /* 0x00007610ff1e7816 */ /* 0x000fe4000000001e */
[----:B------:R-:W-:Y:S01]  /*32d0*/  PRMT R31, RZ, 0x7610, R31 ;  /* 0x00007610ff1f7816 */ /* 0x000fe2000000001f */
[----:B------:R-:W3:Y:S01]  /*32e0*/  @P2 LDG.E.U16 R33, desc[UR8][R224.64] ;  /* 0x00000008e0212981 */ /* 0x000ee2000c1e1500 */
[----:B------:R-:W-:Y:S02]  /*32f0*/  PRMT R32, RZ, 0x7610, R32 ;  /* 0x00007610ff207816 */ /* 0x000fe40000000020 */
[----:B------:R-:W-:Y:S01]  /*3300*/  PRMT R28, RZ, 0x7610, R28 ;  /* 0x00007610ff1c7816 */ /* 0x000fe2000000001c */
[----:B------:R-:W3:Y:S01]  /*3310*/  @P2 LDG.E.U16 R34, desc[UR8][R208.64] ;  /* 0x00000008d0222981 */ /* 0x000ee2000c1e1500 */
[----:B------:R-:W-:-:S02]  /*3320*/  PRMT R29, RZ, 0x7610, R29 ;  /* 0x00007610ff1d7816 */ /* 0x000fc4000000001d */
        /* <DEDUP_REMOVED lines=27> */
[-C--:B------:R-:W-:Y:S01]  /*34e0*/  LEA.HI.X.SX32 R251, R37, R3.reuse, 0x1, P3 ;  /* 0x0000000325fb7211 */ /* 0x080fe200018f0eff */
[----:B------:R-:W3:Y:S01]  /*34f0*/  @P2 LDG.E.U16 R20, desc[UR8][R114.64] ;  /* 0x0000000872142981 */ /* 0x000ee2000c1e1500 */
[-C--:B------:R-:W-:Y:S02]  /*3500*/  LEA.HI.X.SX32 R235, R73, R3.reuse, 0x1, P5 ;  /* 0x0000000349eb7211 */ /* 0x080fe400028f0eff */
[-C--:B------:R-:W-:Y:S01]  /*3510*/  LEA.HI.X.SX32 R219, R75, R3.reuse, 0x1, P6 ;  /* 0x000000034bdb7211 */ /* 0x080fe200030f0eff */
[----:B------:R-:W3:Y:S01]  /*3520*/  @P2 LDG.E.U16 R22, desc[UR8][R110.64] ;  /* 0x000000086e162981 */ /* 0x000ee2000c1e1500 */
[----:B------:R-:W-:-:S03]  /*3530*/  LEA.HI.X.SX32 R203, R77, R3, 0x1, P4 ;  /* 0x000000034dcb7211 */ /* 0x000fc600020f0eff */
[----:B------:R-:W3:Y:S04]  /*3540*/  @P2 LDG.E.U16 R23, desc[UR8][R104.64] ;  /* 0x0000000868172981 */ /* 0x000ee8000c1e1500 */
        /* <DEDUP_REMOVED lines=11> */
[----:B------:R-:W3:Y:S01]  /*3600*/  @P2 LDG.E.U16 R5, desc[UR8][R202.64] ;  /* 0x00000008ca052981 */ /* 0x000ee2000c1e1500 */
[----:B------:R-:W-:-:S05]  /*3610*/  LOP3.LUT R37, R84, 0x40, RZ, 0xc0, !PT ;  /* 0x0000004054257812 */ /* 0x000fca00078ec0ff */
[----:B------:R-:W-:Y:S02]  /*3620*/  IMAD R68, R37, 0x80, R68 ;  /* 0x0000008025447824 */ /* 0x000fe400078e0244 */
[----:B------:R-:W0:Y:S01]  /*3630*/  LDC R37, c[0x0][0x3d8] ;  /* 0x0000f600ff257b82 */ /* 0x000e220000000800 */
[----:B-1----:R-:W-:-:S04]  /*3640*/  @!UP0 UIADD3 UR10, UPT, UPT, -UR5, 0x100000, URZ ;  /* 0x00100000050a8890 */ /* 0x002fc8000fffe1ff */
[----:B------:R-:W-:Y:S02]  /*3650*/  @!UP0 USHF.L.U32 UR11, UR10, 0xb, URZ ;  /* 0x0000000b0a0b8899 */ /* 0x000fe400080006ff */
[----:B------:R-:W-:Y:S01]  /*3660*/  @!UP0 USHF.L.U32 UR10, UR10, 0x1, URZ ;  /* 0x000000010a0a8899 */ /* 0x000fe200080006ff */
[----:B------:R-:W-:Y:S01]  /*3670*/  VOTEU.ALL UP1, P1 ;  /* 0x0000000000ff7886 */ /* 0x000fe20000820000 */
[C---:B------:R-:W-:Y:S02]  /*3680*/  LOP3.LUT R73, R68.reuse, 0x10, RZ, 0x3c, !PT ;  /* 0x0000001044497812 */ /* 0x040fe400078e3cff */
[----:B------:R-:W-:-:S08]  /*3690*/  LOP3.LUT R72, R68, 0x20, RZ, 0x3c, !PT ;  /* 0x0000002044487812 */ /* 0x000fd000078e3cff */
[----:B------:R1:W0:Y:S01]  /*36a0*/  @!UP1 SYNCS.EXCH.64 URZ, [UR64+0x10008], UR10 ;  /* 0x0100080a40ff95b2 */ /* 0x0002220008000100 */
[----:B----4-:R-:W-:Y:S04]  /*36b0*/  STS.U16 [R68+UR64+0x5000], R25 ;  /* 0x0050001944007988 */ /* 0x010fe80008000440 */
[----:B------:R-:W-:Y:S01]  /*36c0*/  STS.U16 [R68+UR64+0x4400], R41 ;  /* 0x0044002944007988 */ /* 0x000fe20008000440 */
[----:B0-----:R-:W-:-:S03]  /*36d0*/  IMAD R89, R4, R37, RZ ;  /* 0x0000002504597224 */ /* 0x001fc600078e02ff */
[----:B------:R-:W-:Y:S04]  /*36e0*/  STS.U16 [R68+UR64+0x4800], R43 ;  /* 0x0048002b44007988 */ /* 0x000fe80008000440 */
[----:B------:R-:W-:Y:S01]  /*36f0*/  STS.U16 [R68+UR64+0x4000], R21 ;  /* 0x0040001544007988 */ /* 0x000fe20008000440 */
[----:B------:R-:W-:-:S03]  /*3700*/  LEA R87, R37, R89, 0x1 ;  /* 0x0000005925577211 */ /* 0x000fc600078e08ff */
[----:B------:R-:W-:Y:S04]  /*3710*/  STS.U16 [R68+UR64+0x4c00], R65 ;  /* 0x004c004144007988 */ /* 0x000fe80008000440 */
[----:B------:R-:W-:Y:S04]  /*3720*/  STS.U16 [R68+UR64+0x5400], R67 ;  /* 0x0054004344007988 */ /* 0x000fe80008000440 */
[----:B------:R-:W-:Y:S04]  /*3730*/  STS.U16 [R68+UR64+0x5800], R69 ;  /* 0x0058004544007988 */ /* 0x000fe80008000440 */
[----:B------:R-:W-:Y:S04]  /*3740*/  STS.U16 [R68+UR64+0x5c00], R71 ;  /* 0x005c004744007988 */ /* 0x000fe80008000440 */
[----:B------:R-:W-:Y:S04]  /*3750*/  STS.U16 [R73+UR64+0x4080], R16 ;  /* 0x0040801049007988 */ /* 0x000fe80008000440 */
[----:B--2---:R-:W-:Y:S01]  /*3760*/  STS.U16 [R73+UR64+0x4480], R64 ;  /* 0x0044804049007988 */ /* 0x004fe20008000440 */
[----:B------:R-:W-:-:S03]  /*3770*/  IMAD R86, R37, 0x2, R87 ;  /* 0x0000000225567824 */ /* 0x000fc600078e0257 */
[----:B------:R-:W-:Y:S04]  /*3780*/  STS.U16 [R73+UR64+0x4880], R66 ;  /* 0x0048804249007988 */ /* 0x000fe80008000440 */
[----:B------:R-:W-:Y:S04]  /*3790*/  STS.U16 [R73+UR64+0x4c80], R70 ;  /* 0x004c804649007988 */ /* 0x000fe80008000440 */
[----:B------:R-:W-:Y:S04]  /*37a0*/  STS.U16 [R73+UR64+0x5080], R56 ;  /* 0x0050803849007988 */ /* 0x000fe80008000440 */
[----:B------:R-:W-:Y:S01]  /*37b0*/  STS.U16 [R73+UR64+0x5480], R57 ;  /* 0x0054803949007988 */ /* 0x000fe20008000440 */
[----:B------:R-:W-:-:S03]  /*37c0*/  IMAD R85, R37, 0x2, R86 ;  /* 0x0000000225557824 */ /* 0x000fc600078e0256 */
[----:B------:R-:W-:Y:S04]  /*37d0*/  STS.U16 [R73+UR64+0x5880], R58 ;  /* 0x0058803a49007988 */ /* 0x000fe80008000440 */
[----:B------:R-:W-:Y:S04]  /*37e0*/  STS.U16 [R73+UR64+0x5c80], R59 ;  /* 0x005c803b49007988 */ /* 0x000fe80008000440 */
[----:B------:R-:W-:Y:S04]  /*37f0*/  STS.U16 [R72+UR64+0x4100], R12 ;  /* 0x0041000c48007988 */ /* 0x000fe80008000440 */
[----:B------:R-:W-:Y:S04]  /*3800*/  STS.U16 [R72+UR64+0x4500], R60 ;  /* 0x0045003c48007988 */ /* 0x000fe80008000440 */
[----:B------:R-:W-:Y:S04]  /*3810*/  STS.U16 [R72+UR64+0x4900], R61 ;  /* 0x0049003d48007988 */ /* 0x000fe80008000440 */
[----:B------:R-:W-:Y:S04]  /*3820*/  STS.U16 [R72+UR64+0x4d00], R62 ;  /* 0x004d003e48007988 */ /* 0x000fe80008000440 */
[----:B------:R-:W-:Y:S04]  /*3830*/  STS.U16 [R72+UR64+0x5100], R63 ;  /* 0x0051003f48007988 */ /* 0x000fe80008000440 */
[----:B------:R0:W-:Y:S02]  /*3840*/  STS.U16 [R72+UR64+0x5500], R51 ;  /* 0x0055003348007988 */ /* 0x0001e40008000440 */
[----:B0-----:R-:W-:-:S05]  /*3850*/  LEA R51, R37, R85, 0x1 ;  /* 0x0000005525337211 */ /* 0x001fca00078e08ff */
[----:B------:R-:W-:-:S04]  /*3860*/  IMAD R82, R37, 0x2, R51 ;  /* 0x0000000225527824 */ /* 0x000fc800078e0233 */
[----:B------:R-:W-:-:S05]  /*3870*/  IMAD R84, R37, 0x2, R82 ;  /* 0x0000000225547824 */ /* 0x000fca00078e0252 */
[----:B------:R-:W-:-:S05]  /*3880*/  LEA R83, R37, R84, 0x1 ;  /* 0x0000005425537211 */ /* 0x000fca00078e08ff */
[C---:B------:R-:W-:Y:S01]  /*3890*/  IMAD R59, R37.reuse, 0x2, R83 ;  /* 0x00000002253b7824 */ /* 0x040fe200078e0253 */
[----:B------:R0:W-:Y:S03]  /*38a0*/  STL.64 [R1+0x18], R190 ;  /* 0x000018be01007387 */ /* 0x0001e60000100a00 */
[C---:B------:R-:W-:Y:S01]  /*38b0*/  IMAD R79, R37.reuse, 0x2, R59 ;  /* 0x00000002254f7824 */ /* 0x040fe200078e023b */
[----:B------:R0:W-:Y:S04]  /*38c0*/  STL.64 [R1+0xe8], R120 ;  /* 0x0000e87801007387 */ /* 0x0001e80000100a00 */
[----:B------:R0:W-:Y:S01]  /*38d0*/  STL.64 [R1+0xc0], R132 ;  /* 0x0000c08401007387 */ /* 0x0001e20000100a00 */
[----:B------:R-:W-:-:S03]  /*38e0*/  LEA R81, R37, R79, 0x1 ;  /* 0x0000004f25517211 */ /* 0x000fc600078e08ff */
[----:B------:R0:W-:Y:S04]  /*38f0*/  STL.64 [R1+0x48], R134 ;  /* 0x0000488601007387 */ /* 0x0001e80000100a00 */
[----:B------:R0:W-:Y:S04]  /*3900*/  STL.64 [R1+0x78], R110 ;  /* 0x0000786e01007387 */ /* 0x0001e80000100a00 */
[----:B------:R0:W-:Y:S01]  /*3910*/  STL.64 [R1+0x10], R192 ;  /* 0x000010c001007387 */ /* 0x0001e20000100a00 */
[----:B------:R-:W-:-:S03]  /*3920*/  IMAD R80, R37, 0x2, R81 ;  /* 0x0000000225507824 */ /* 0x000fc600078e0251 */
[----:B------:R0:W-:Y:S04]  /*3930*/  STL.64 [R1+0xf0], R112 ;  /* 0x0000f07001007387 */ /* 0x0001e80000100a00 */
[----:B------:R0:W-:Y:S04]  /*3940*/  STL.64 [R1+0xb8], R126 ;  /* 0x0000b87e01007387 */ /* 0x0001e80000100a00 */
[----:B------:R0:W-:Y:S04]  /*3950*/  STL.64 [R1+0x80], R124 ;  /* 0x0000807c01007387 */ /* 0x0001e80000100a00 */
[----:B------:R0:W-:Y:S01]  /*3960*/  STL.64 [R1+0x40], R122 ;  /* 0x0000407a01007387 */ /* 0x0001e20000100a00 */
[----:B------:R-:W-:-:S03]  /*3970*/  IMAD R95, R37, 0x2, R80 ;  /* 0x00000002255f7824 */ /* 0x000fc600078e0250 */
[----:B------:R0:W-:Y:S04]  /*3980*/  STL.64 [R1+0x8], R194 ;  /* 0x000008c201007387 */ /* 0x0001e80000100a00 */
[----:B------:R0:W-:Y:S04]  /*3990*/  STL.64 [R1+0xb0], R114 ;  /* 0x0000b07201007387 */ /* 0x0001e80000100a00 */
[----:B------:R0:W-:Y:S04]  /*39a0*/  STL.64 [R1+0x38], R104 ;  /* 0x0000386801007387 */ /* 0x0001e80000100a00 */
[----:B------:R0:W-:Y:S04]  /*39b0*/  STL.64 [R1], R102 ;  /* 0x0000006601007387 */ /* 0x0001e80000100a00 */
[----:B------:R0:W-:Y:S01]  /*39c0*/  STL.64 [R1+0xe0], R186 ;  /* 0x0000e0ba01007387 */ /* 0x0001e20000100a00 */
[----:B------:R-:W-:-:S03]  /*39d0*/  LEA R77, R37, R95, 0x1 ;  /* 0x0000005f254d7211 */ /* 0x000fc600078e08ff */
[----:B------:R0:W-:Y:S04]  /*39e0*/  STL.64 [R1+0xa8], R200 ;  /* 0x0000a8c801007387 */ /* 0x0001e80000100a00 */
[----:B------:R0:W-:Y:S04]  /*39f0*/  STL.64 [R1+0x70], R198 ;  /* 0x000070c601007387 */ /* 0x0001e80000100a00 */
[----:B------:R0:W-:Y:S01]  /*3a00*/  STL.64 [R1+0x30], R196 ;  /* 0x000030c401007387 */ /* 0x0001e20000100a00 */
[----:B------:R-:W-:-:S04]  /*3a10*/  @!UP0 UIADD3 UR4, UPT, UPT, -UR5, 0x100000, URZ ;  /* 0x0010000005048890 */ /* 0x000fc8000fffe1ff */
[----:B------:R-:W-:Y:S02]  /*3a20*/  @!UP0 USHF.L.U32 UR5, UR4, 0xb, URZ ;  /* 0x0000000b04058899 */ /* 0x000fe400080006ff */
[----:B------:R-:W-:Y:S01]  /*3a30*/  @!UP0 USHF.L.U32 UR4, UR4, 0x1, URZ ;  /* 0x0000000104048899 */ /* 0x000fe200080006ff */
[----:B------:R-:W-:Y:S01]  /*3a40*/  IMAD R78, R37, 0x2, R77 ;  /* 0x00000002254e7824 */ /* 0x000fe200078e024d */
[C---:B------:R-:W-:Y:S02]  /*3a50*/  LOP3.LUT R16, R68.reuse, 0x30, RZ, 0x3c, !PT ;  /* 0x0000003044107812 */ /* 0x040fe400078e3cff */
[----:B------:R-:W-:Y:S02]  /*3a60*/  ISETP.EQ.U32.AND P3, PT, RZ, UR47, P2 ;  /* 0x0000002fff007c0c */ /* 0x000fe40009762070 */
[C---:B------:R-:W-:Y:S01]  /*3a70*/  LOP3.LUT R21, R68.reuse, 0x40, RZ, 0x3c, !PT ;  /* 0x0000004044157812 */ /* 0x040fe200078e3cff */
[----:B------:R0:W-:Y:S01]  /*3a80*/  STS.U16 [R72+UR64+0x5900], R53 ;  /* 0x0059003548007988 */ /* 0x0001e20008000440 */
[----:B------:R-:W-:-:S02]  /*3a90*/  LOP3.LUT R25, R68, 0x50, RZ, 0x3c, !PT ;  /* 0x0000005044197812 */ /* 0x000fc400078e3cff */
[C---:B------:R-:W-:Y:S01]  /*3aa0*/  LOP3.LUT R4, R68.reuse, 0x60, RZ, 0x3c, !PT ;  /* 0x0000006044047812 */ /* 0x040fe200078e3cff */
[----:B---3--:R0:W-:Y:S01]  /*3ab0*/  STS.U16 [R72+UR64+0x5d00], R54 ;  /* 0x005d003648007988 */ /* 0x0081e20008000440 */
[----:B------:R-:W-:Y:S01]  /*3ac0*/  LOP3.LUT R12, R68, 0x70, RZ, 0x3c, !PT ;  /* 0x00000070440c7812 */ /* 0x000fe200078e3cff */
[C---:B------:R-:W-:Y:S01]  /*3ad0*/  IMAD R76, R37.reuse, 0x2, R78 ;  /* 0x00000002254c7824 */ /* 0x040fe200078e024e */
[----:B------:R-:W-:Y:S01]  /*3ae0*/  VOTEU.ALL UP1, P1 ;  /* 0x0000000000ff7886 */ /* 0x000fe20000820000 */
[----:B------:R0:W-:Y:S04]  /*3af0*/  STS.U16 [R16+UR64+0x4180], R55 ;  /* 0x0041803710007988 */ /* 0x0001e80008000440 */
        /* <DEDUP_REMOVED lines=14> */
[----:B------:R0:W-:Y:S01]  /*3be0*/  STS.U16 [R21+UR64+0x5e00], R34 ;  /* 0x005e002215007988 */ /* 0x0001e20008000440 */
[----:B------:R-:W-:-:S03]  /*3bf0*/  LEA R99, R37, R76, 0x1 ;  /* 0x0000004c25637211 */ /* 0x000fc600078e08ff */
        /* <DEDUP_REMOVED lines=16> */
[----:B-1----:R-:W-:-:S03]  /*3d00*/  UIADD3 UR10, UPT, UPT, UR64, 0x8000, URZ ;  /* 0x00008000400a7890 */ /* 0x002fc6000fffe0ff */
[----:B------:R0:W-:Y:S01]  /*3d10*/  STS.U16 [R12+UR64+0x4380], R15 ;  /* 0x0043800f0c007988 */ /* 0x0001e20008000440 */
[----:B------:R-:W-:-:S03]  /*3d20*/  UIADD3 UR68, UPT, UPT, UR65, 0x100000, URZ ;  /* 0x0010000041447890 */ /* 0x000fc6000fffe0ff */
[----:B------:R0:W-:Y:S04]  /*3d30*/  STS.U16 [R12+UR64+0x4780], R9 ;  /* 0x004780090c007988 */ /* 0x0001e80008000440 */
[----:B------:R0:W-:Y:S04]  /*3d40*/  STS.U16 [R12+UR64+0x4b80], R10 ;  /* 0x004b800a0c007988 */ /* 0x0001e80008000440 */
[----:B------:R0:W-:Y:S04]  /*3d50*/  STS.U16 [R12+UR64+0x4f80], R11 ;  /* 0x004f800b0c007988 */ /* 0x0001e80008000440 */
[----:B------:R0:W-:Y:S04]  /*3d60*/  STS.U16 [R12+UR64+0x5380], R7 ;  /* 0x005380070c007988 */ /* 0x0001e80008000440 */
[----:B------:R0:W-:Y:S04]  /*3d70*/  STS.U16 [R12+UR64+0x5780], R8 ;  /* 0x005780080c007988 */ /* 0x0001e80008000440 */
[----:B------:R0:W-:Y:S04]  /*3d80*/  STS.U16 [R12+UR64+0x5b80], R6 ;  /* 0x005b80060c007988 */ /* 0x0001e80008000440 */
[----:B------:R0:W-:Y:S01]  /*3d90*/  STS.U16 [R12+UR64+0x5f80], R5 ;  /* 0x005f80050c007988 */ /* 0x0001e20008000440 */
[----:B------:R1:W-:Y:S06]  /*3da0*/  MEMBAR.ALL.CTA ;  /* 0x0000000000007992 */ /* 0x0003ec0000008000 */
[----:B-1----:R-:W-:Y:S04]  /*3db0*/  FENCE.VIEW.ASYNC.S ;  /* 0x00000000000073c6 */ /* 0x002fe80000000000 */
[----:B------:R-:W1:Y:S02]  /*3dc0*/  FENCE.VIEW.ASYNC.S ;  /* 0x00000000000073c6 */ /* 0x000e640000000000 */
[----:B-1----:R0:W1:Y:S01]  /*3dd0*/  @!UP1 SYNCS.EXCH.64 URZ, [UR64+0x8000], UR4 ;  /* 0x0080000440ff95b2 */ /* 0x0020620008000100 */
[----:B------:R-:W-:Y:S01]  /*3de0*/  IMAD R75, R37, 0x2, R99 ;  /* 0x00000002254b7824 */ /* 0x000fe200078e0263 */
[----:B-1----:R-:W-:Y:S06]  /*3df0*/  BAR.SYNC.DEFER_BLOCKING 0x0 ;  /* 0x0000000000007b1d */ /* 0x002fec0000010000 */
[----:B0-----:R-:W-:Y:S05]  /*3e00*/  @!P3 BRA `(.L_x_6) ;  /* 0x0000000000d8b947 */ /* 0x001fea0003800000 */
[----:B------:R-:W-:Y:S02]  /*3e10*/  USHF.R.U32.HI UR12, URZ, 0x4, UR64 ;  /* 0x00000004ff0c7899 */ /* 0x000fe40008011640 */
[----:B------:R-:W-:Y:S02]  /*3e20*/  UIADD3 UR5, UPT, UPT, UR64, 0x4000, URZ ;  /* 0x0000400040057890 */ /* 0x000fe4000fffe0ff */
[----:B------:R-:W-:Y:S02]  /*3e30*/  USGXT.U32 UR12, UR12, 0xe ;  /* 0x0000000e0c0c789a */ /* 0x000fe40008000000 */
[----:B------:R-:W-:Y:S02]  /*3e40*/  USHF.R.U32.HI UR5, URZ, 0x4, UR5 ;  /* 0x00000004ff057899 */ /* 0x000fe40008011605 */
[----:B------:R-:W-:Y:S02]  /*3e50*/  UIADD3 UR22, UP1, UPT, UR12, 0x80, URZ ;  /* 0x000000800c167890 */ /* 0x000fe4000ff3e0ff */
[----:B------:R-:W-:Y:S01]  /*3e60*/  USGXT.U32 UR14, UR5, 0xe ;  /* 0x0000000e050e789a */ /* 0x000fe20008000000 */
[----:B------:R-:W-:Y:S01]  /*3e70*/  UMOV UR4, URZ ;  /* 0x000000ff00047c82 */ /* 0x000fe20008000000 */
[----:B------:R-:W-:Y:S01]  /*3e80*/  UMOV UR6, URZ ;  /* 0x000000ff00067c82 */ /* 0x000fe20008000000 */
[----:B------:R-:W-:-:S02]  /*3e90*/  UIADD3.X UR23, UPT, UPT, UR4, 0x40004040, URZ, UP1, !UPT ;  /* 0x4000404004177890 */ /* 0x000fc40008ffe4ff */
[----:B------:R-:W-:Y:S01]  /*3ea0*/  UIADD3 UR56, UP1, UPT, UR14, 0x2, URZ ;  /* 0x000000020e387890 */ /* 0x000fe2000ff3e0ff */
[----:B------:R-:W-:Y:S01]  /*3eb0*/  UMOV UR4, UR10 ;  /* 0x0000000a00047c82 */ /* 0x000fe20008000000 */
[----:B------:R-:W-:Y:S02]  /*3ec0*/  UMOV UR5, URZ ;  /* 0x000000ff00057c82 */ /* 0x000fe40008000000 */
[----:B------:R-:W-:Y:S01]  /*3ed0*/  UIADD3.X UR57, UPT, UPT, UR6, 0x40004040, URZ, UP1, !UPT ;  /* 0x4000404006397890 */ /* 0x000fe20008ffe4ff */
[----:B------:R-:W-:Y:S01]  /*3ee0*/  UMOV UR11, UR4 ;  /* 0x00000004000b7c82 */ /* 0x000fe20008000000 */
[----:B------:R-:W-:Y:S02]  /*3ef0*/  UIADD3.64 UR4, UPT, UPT, UR22, 0x80, URZ ;  /* 0x0000008016047897 */ /* 0x000fe4000fffe0ff */
[----:B------:R-:W-:Y:S02]  /*3f00*/  UIADD3.64 UR32, UPT, UPT, UR56, 0x2, URZ ;  /* 0x0000000238207897 */ /* 0x000fe4000fffe0ff */
[----:B------:R-:W-:-:S02]  /*3f10*/  UIADD3.64 UR34, UPT, UPT, UR22, 0x100, URZ ;  /* 0x0000010016227897 */ /* 0x000fc4000fffe0ff */
[----:B------:R-:W-:Y:S02]  /*3f20*/  UIADD3.64 UR36, UPT, UPT, UR56, 0x4, URZ ;  /* 0x0000000438247897 */ /* 0x000fe4000fffe0ff */
[----:B------:R-:W-:Y:S02]  /*3f30*/  UIADD3.64 UR38, UPT, UPT, UR22, 0x180, URZ ;  /* 0x0000018016267897 */ /* 0x000fe4000fffe0ff */
[----:B------:R-:W-:Y:S02]  /*3f40*/  UIADD3.64 UR40, UPT, UPT, UR56, 0x1fe, URZ ;  /* 0x000001fe38287897 */ /* 0x000fe4000fffe0ff */
[----:B------:R-:W-:Y:S02]  /*3f50*/  UIADD3.64 UR42, UPT, UPT, UR22, 0x200, URZ ;  /* 0x00000200162a7897 */ /* 0x000fe4000fffe0ff */
[----:B------:R-:W-:Y:S02]  /*3f60*/  UIADD3.64 UR44, UPT, UPT, UR56, 0x200, URZ ;  /* 0x00000200382c7897 */ /* 0x000fe4000fffe0ff */
[----:B------:R-:W-:-:S02]  /*3f70*/  UIADD3.64 UR48, UPT, UPT, UR22, 0x280, URZ ;  /* 0x0000028016307897 */ /* 0x000fc4000fffe0ff */
[----:B------:R-:W-:Y:S01]  /*3f80*/  UIADD3.64 UR50, UPT, UPT, UR56, 0x202, URZ ;  /* 0x0000020238327897 */ /* 0x000fe2000fffe0ff */
[----:B------:R-:W-:Y:S01]  /*3f90*/  UMOV UR20, 0x0 ;  /* 0x0000000000147882 */ /* 0x000fe20000000000 */
[----:B------:R-:W-:Y:S01]  /*3fa0*/  UMOV UR21, 0x4108010 ;  /* 0x0410801000157882 */ /* 0x000fe20000000000 */
[----:B------:R-:W-:Y:S01]  /*3fb0*/  UIADD3.64 UR52, UPT, UPT, UR22, 0x300, URZ ;  /* 0x0000030016347897 */ /* 0x000fe2000fffe0ff */
[----:B------:R-:W-:Y:S01]  /*3fc0*/  UMOV UR13, 0x40004040 ;  /* 0x40004040000d7882 */ /* 0x000fe20000000000 */
[----:B------:R-:W-:Y:S01]  /*3fd0*/  UIADD3.64 UR54, UPT, UPT, UR56, 0x204, URZ ;  /* 0x0000020438367897 */ /* 0x000fe2000fffe0ff */
[----:B------:R-:W-:Y:S01]  /*3fe0*/  UMOV UR15, 0x40004040 ;  /* 0x40004040000f7882 */ /* 0x000fe20000000000 */
[----:B------:R-:W-:Y:S01]  /*3ff0*/  UMOV UR18, 0x0 ;  /* 0x0000000000127882 */ /* 0x000fe20000000000 */
[----:B------:R-:W-:Y:S01]  /*4000*/  UMOV UR19, 0x4108010 ;  /* 0x0410801000137882 */ /* 0x000fe20000000000 */
[----:B------:R-:W-:Y:S01]  /*4010*/  UMOV UR16, 0x0 ;  /* 0x0000000000107882 */ /* 0x000fe20000000000 */
[----:B------:R-:W-:Y:S01]  /*4020*/  UMOV UR17, 0x4108010 ;  /* 0x0410801000117882 */ /* 0x000fe20000000000 */
[----:B------:R0:W-:Y:S01]  /*4030*/  UTCHMMA gdesc[UR12], gdesc[UR14], tmem[UR68], tmem[UR20], idesc[UR21], !UPT ;  /* 0x00ff140e0c0075ea */ /* 0x0001e2000f800044 */
[----:B------:R-:W-:Y:S01]  /*4040*/  UMOV UR24, 0x0 ;  /* 0x0000000000187882 */ /* 0x000fe20000000000 */
[----:B------:R-:W-:Y:S01]  /*4050*/  UMOV UR25, 0x4108010 ;  /* 0x0410801000197882 */ /* 0x000fe20000000000 */
[----:B------:R0:W-:Y:S01]  /*4060*/  UTCHMMA gdesc[UR22], gdesc[UR56], tmem[UR68], tmem[UR18], idesc[UR19], UPT ;  /* 0x00ff1238160075ea */ /* 0x0001e2000b800044 */
        /* <DEDUP_REMOVED lines=12> */
[----:B------:R0:W-:Y:S01]  /*4130*/  UTCHMMA gdesc[UR48], gdesc[UR50], tmem[UR68], tmem[UR28], idesc[UR29], UPT ;  /* 0x00ff1c32300075ea */ /* 0x0001e2000b800044 */
[----:B------:R0:W-:Y:S01]  /*4140*/  UTCHMMA gdesc[UR52], gdesc[UR54], tmem[UR68], tmem[UR58], idesc[UR59], UPT ;  /* 0x00ff3a36340075ea */ /* 0x0001e2000b800044 */
[----:B------:R0:W-:Y:S01]  /*4150*/  UTCBAR [UR11], URZ ;  /* 0x000000ff0b0073e9 */ /* 0x0001e200080000ff */
[----:B------:R-:W-:Y:S01]  /*4160*/  NOP ;  /* 0x0000000000007918 */ /* 0x000fe20000000000 */
.L_x_6:
[----:B------:R-:W-:Y:S05]  /*4170*/  @!P2 BRA `(.L_x_7) ;  /* 0x000000000008a947 */ /* 0x000fea0003800000 */
[----:B------:R-:W1:Y:S02]  /*4180*/  SYNCS.PHASECHK.TRANS64.TRYWAIT P4, [UR64+0x8000], RZ ;  /* 0x008000ffff0075a7 */ /* 0x000e640008081140 */
[----:B-1----:R-:W-:Y:S05]  /*4190*/  @!P4 BRA `(.L_x_8) ;  /* 0x00000090000cc947 */ /* 0x002fea0003800000 */
.L_x_7:
[C---:B------:R-:W-:Y:S01]  /*41a0*/  IMAD R74, R37.reuse, 0x2, R75 ;  /* 0x00000002254a7824 */ /* 0x040fe200078e024b */
[----:B------:R-:W-:Y:S01]  /*41b0*/  BAR.SYNC.DEFER_BLOCKING 0x0 ;  /* 0x0000000000007b1d */ /* 0x000fe20000010000 */
[----:B------:R-:W-:Y:S02]  /*41c0*/  PRMT R252, RZ, 0x7610, R252 ;  /* 0x00007610fffc7816 */ /* 0x000fe400000000fc */
[----:B------:R-:W-:Y:S02]  /*41d0*/  PRMT R189, RZ, 0x7610, R189 ;  /* 0x00007610ffbd7816 */ /* 0x000fe400000000bd */
[C---:B------:R-:W-:Y:S01]  /*41e0*/  LEA R73, R37.reuse, R74, 0x1 ;  /* 0x0000004a25497211 */ /* 0x040fe200078e08ff */
[----:B0-----:R-:W0:Y:S01]  /*41f0*/  LDCU UR11, c[0x0][0x3a8] ;  /* 0x00007500ff0b77ac */ /* 0x001e220008000800 */
[----:B------:R-:W-:Y:S01]  /*4200*/  PRMT R188, RZ, 0x7610, R188 ;  /* 0x00007610ffbc7816 */ /* 0x000fe200000000bc */
[----:B------:R-:W-:Y:S01]  /*4210*/  LDTM.16dp32bit_t0_t15.x32 R4, tmem[UR66+0x100000] ;  /* 0x10000042000479ee */ /* 0x000fe20008a80000 */
[----:B------:R-:W0:Y:S01]  /*4220*/  LDTM.16dp32bit_t16_t31.x32 R4, tmem[UR66+0x100020] ;  /* 0x10002042000479ee */ /* 0x000e220008aa0000 */
[----:B------:R1:W-:Y:S01]  /*4230*/  STL [R1+0x160], R220 ;  /* 0x000160dc01007387 */ /* 0x0003e20000100800 */
[C---:B------:R-:W-:Y:S01]  /*4240*/  IMAD R101, R37.reuse, 0x2, R73 ;  /* 0x0000000225657824 */ /* 0x040fe200078e0249 */
[----:B------:R-:W2:Y:S01]  /*4250*/  LDCU UR4, c[0x0][0x3a8] ;  /* 0x00007500ff0477ac */ /* 0x000ea20008000800 */
[----:B------:R-:W-:Y:S01]  /*4260*/  PRMT R141, RZ, 0x7610, R141 ;  /* 0x00007610ff8d7816 */ /* 0x000fe2000000008d */
[----:B------:R3:W-:Y:S01]  /*4270*/  STL [R1+0x15c], R219 ;  /* 0x00015cdb01007387 */ /* 0x0007e20000100800 */
[----:B------:R-:W-:Y:S01]  /*4280*/  IMAD R72, R37, 0x2, R101 ;  /* 0x0000000225487824 */ /* 0x000fe200078e0265 */
[----:B------:R-:W-:-:S02]  /*4290*/  PRMT R140, RZ, 0x7610, R140 ;  /* 0x00007610ff8c7816 */ /* 0x000fc4000000008c */
[----:B------:R4:W-:Y:S01]  /*42a0*/  STL [R1+0x158], R218 ;  /* 0x000158da01007387 */ /* 0x0009e20000100800 */
[----:B------:R-:W-:Y:S02]  /*42b0*/  PRMT R139, RZ, 0x7610, R139 ;  /* 0x00007610ff8b7816 */ /* 0x000fe4000000008b */
[C---:B------:R-:W-:Y:S01]  /*42c0*/  LEA R71, R37.reuse, R72, 0x1 ;  /* 0x0000004825477211 */ /* 0x040fe200078e08ff */
[----:B------:R2:W-:Y:S01]  /*42d0*/  STL [R1+0x154], R217 ;  /* 0x000154d901007387 */ /* 0x0005e20000100800 */
[----:B-1----:R-:W-:Y:S02]  /*42e0*/  PRMT R220, RZ, 0x7610, R220 ;  /* 0x00007610ffdc7816 */ /* 0x002fe400000000dc */
[----:B---3--:R-:W-:Y:S01]  /*42f0*/  PRMT R219, RZ, 0x7610, R219 ;  /* 0x00007610ffdb7816 */ /* 0x008fe200000000db */
[C---:B------:R-:W-:Y:S01]  /*4300*/  IMAD R65, R37.reuse, 0x2, R71 ;  /* 0x0000000225417824 */ /* 0x040fe200078e0247 */
[----:B------:R1:W-:Y:S01]  /*4310*/  STL [R1+0x150], R216 ;  /* 0x000150d801007387 */ /* 0x0003e20000100800 */
[----:B----4-:R-:W-:Y:S01]  /*4320*/  PRMT R218, RZ, 0x7610, R218 ;  /* 0x00007610ffda7816 */ /* 0x010fe200000000da */
[----:B------:R-:W3:Y:S01]  /*4330*/  @!P1 SYNCS.CCTL.IV [UR64+0x8000] ;  /* 0x00800000ff0099b1 */ /* 0x000ee20008000040 */
[----:B------:R-:W-:Y:S01]  /*4340*/  IMAD R97, R37, 0x2, R65 ;  /* 0x0000000225617824 */ /* 0x000fe200078e0241 */
[----:B------:R4:W-:Y:S01]  /*4350*/  STL [R1+0x14c], R215 ;  /* 0x00014cd701007387 */ /* 0x0009e20000100800 */
[----:B--2---:R-:W-:Y:S01]  /*4360*/  PRMT R217, RZ, 0x7610, R217 ;  /* 0x00007610ffd97816 */ /* 0x004fe200000000d9 */
[----:B0-----:R-:W-:Y:S01]  /*4370*/  FMUL R42, R4, UR11 ;  /* 0x0000000b042a7c20 */ /* 0x001fe20008400000 */
[----:B------:R-:W-:Y:S01]  /*4380*/  FMUL R41, R5, UR11 ;  /* 0x0000000b05297c20 */ /* 0x000fe20008400000 */
[----:B------:R-:W-:Y:S01]  /*4390*/  LEA R64, R37, R97, 0x1 ;  /* 0x0000006125407211 */ /* 0x000fe200078e08ff */
[----:B------:R-:W-:Y:S01]  /*43a0*/  FMUL R40, R6, UR11 ;  /* 0x0000000b06287c20 */ /* 0x000fe20008400000 */
[----:B------:R-:W-:Y:S01]  /*43b0*/  FMUL R38, R7, UR4 ;  /* 0x0000000407267c20 */ /* 0x000fe20008400000 */
[----:B------:R-:W-:Y:S01]  /*43c0*/  FMUL R39, R8, UR11 ;  /* 0x0000000b08277c20 */ /* 0x000fe20008400000 */
[----:B------:R-:W0:Y:S01]  /*43d0*/  LDCU.64 UR4, c[0x0][0x3d0] ;  /* 0x00007a00ff0477ac */ /* 0x000e220008000a00 */
[----:B------:R-:W-:Y:S01]  /*43e0*/  IMAD R61, R37, 0x2, R64 ;  /* 0x00000002253d7824 */ /* 0x000fe200078e0240 */
[----:B------:R-:W-:Y:S01]  /*43f0*/  FMNMX3 R42, R42, R41, R40, !PT ;  /* 0x000000292a2a7276 */ /* 0x000fe20007800028 */
[----:B------:R-:W-:Y:S01]  /*4400*/  FMUL R40, R9, UR11 ;  /* 0x0000000b09287c20 */ /* 0x000fe20008400000 */
[----:B------:R-:W-:Y:S01]  /*4410*/  FMUL R41, R10, UR11 ;  /* 0x0000000b0a297c20 */ /* 0x000fe20008400000 */
[----:B------:R-:W-:Y:S01]  /*4420*/  IMAD R60, R37, 0x2, R61 ;  /* 0x00000002253c7824 */ /* 0x000fe200078e023d */
[----:B------:R-:W-:Y:S01]  /*4430*/  FMNMX3 R42, R42, R38, R39, !PT ;  /* 0x000000262a2a7276 */ /* 0x000fe20007800027 */
[----:B------:R-:W-:Y:S01]  /*4440*/  FMUL R38, R11, UR11 ;  /* 0x0000000b0b267c20 */ /* 0x000fe20008400000 */
[----:B------:R-:W-:Y:S01]  /*4450*/  FMUL R39, R12, UR11 ;  /* 0x0000000b0c277c20 */ /* 0x000fe20008400000 */
[----:B------:R-:W-:Y:S01]  /*4460*/  FMUL R43, R28, UR11 ;  /* 0x0000000b1c2b7c20 */ /* 0x000fe20008400000 */
[----:B------:R-:W-:Y:S01]  /*4470*/  LEA R63, R37, R60, 0x1 ;  /* 0x0000003c253f7211 */ /* 0x000fe200078e08ff */
[----:B------:R-:W-:Y:S01]  /*4480*/  FMUL R47, R34, UR11 ;  /* 0x0000000b222f7c20 */ /* 0x000fe20008400000 */
[----:B------:R-:W-:Y:S01]  /*4490*/  FMNMX3 R42, R42, R40, R41, !PT ;  /* 0x000000282a2a7276 */ /* 0x000fe20007800029 */
[----:B------:R-:W-:Y:S01]  /*44a0*/  FMUL R40, R13, UR11 ;  /* 0x0000000b0d287c20 */ /* 0x000fe20008400000 */
[----:B------:R-:W-:Y:S01]  /*44b0*/  FMUL R41, R14, UR11 ;  /* 0x0000000b0e297c20 */ /* 0x000fe20008400000 */
        /* <DEDUP_REMOVED lines=8> */
[----:B0-----:R-:W-:Y:S01]  /*4540*/  UIMAD UR4, UR7, UR4, URZ ;  /* 0x00000004070472a4 */ /* 0x001fe2000f8e02ff */
[----:B------:R-:W-:Y:S01]  /*4550*/  FMNMX3 R42, R42, R38, R39, !PT ;  /* 0x000000262a2a7276 */ /* 0x000fe20007800027 */
        /* <DEDUP_REMOVED lines=14> */
[----:B------:R-:W-:Y:S01]  /*4640*/  IMAD R36, R36, UR5, RZ ;  /* 0x0000000524247c24 */ /* 0x000fe2000f8e02ff */
[----:B------:R-:W-:Y:S01]  /*4650*/  LEA R49, R37, R52, 0x1 ;  /* 0x0000003425317211 */ /* 0x000fe200078e08ff */
[----:B------:R-:W-:Y:S01]  /*4660*/  USHF.L.U32 UR6, UR4, 0x1, URZ ;  /* 0x0000000104067899 */ /* 0x000fe200080006ff */
[----:B------:R-:W-:Y:S01]  /*4670*/  FMNMX3 R44, R40, R38, R39, !PT ;  /* 0x00000026282c7276 */ /* 0x000fe20007800027 */
[----:B------:R-:W-:Y:S01]  /*4680*/  FMUL R40, R25, UR11 ;  /* 0x0000000b19287c20 */ /* 0x000fe20008400000 */
[----:B------:R-:W0:Y:S01]  /*4690*/  LDC.64 R38, c[0x0][0x390] ;  /* 0x0000e400ff267b82 */ /* 0x000e220000000a00 */
[----:B------:R-:W-:Y:S01]  /*46a0*/  IMAD R48, R37, 0x2, R49 ;  /* 0x0000000225307824 */ /* 0x000fe200078e0231 */
[----:B------:R-:W-:Y:S01]  /*46b0*/  UIMAD.WIDE UR4, UR4, 0x2, URZ ;  /* 0x00000002040478a5 */ /* 0x000fe2000f8e02ff */
[----:B------:R-:W-:Y:S01]  /*46c0*/  FMUL R69, R35, UR11 ;  /* 0x0000000b23457c20 */ /* 0x000fe20008400000 */
[----:B------:R-:W-:Y:S01]  /*46d0*/  FMNMX3 R40, R44, R40, R41, !PT ;  /* 0x000000282c287276 */ /* 0x000fe20007800029 */
[----:B------:R-:W-:-:S02]  /*46e0*/  IMAD R93, R37, 0x2, R48 ;  /* 0x00000002255d7824 */ /* 0x000fc400078e0230 */
[----:B------:R-:W-:Y:S01]  /*46f0*/  FMUL R41, R30, UR11 ;  /* 0x0000000b1e297c20 */ /* 0x000fe20008400000 */
[----:B-1----:R-:W-:Y:S01]  /*4700*/  PRMT R216, RZ, 0x7610, R216 ;  /* 0x00007610ffd87816 */ /* 0x002fe200000000d8 */
[----:B------:R1:W-:Y:S01]  /*4710*/  STL [R1+0x148], R214 ;  /* 0x000148d601007387 */ /* 0x0003e20000100800 */
[----:B------:R-:W-:Y:S01]  /*4720*/  FMNMX3 R44, R40, R42, R43, !PT ;  /* 0x0000002a282c7276 */ /* 0x000fe2000780002b */
[----:B------:R-:W-:Y:S01]  /*4730*/  FMUL R40, R29, UR11 ;  /* 0x0000000b1d287c20 */ /* 0x000fe20008400000 */
[----:B------:R-:W-:Y:S01]  /*4740*/  LEA R45, R37, R93, 0x1 ;  /* 0x0000005d252d7211 */ /* 0x000fe200078e08ff */
[----:B------:R-:W-:Y:S01]  /*4750*/  FMUL R42, R31, UR11 ;  /* 0x0000000b1f2a7c20 */ /* 0x000fe20008400000 */
[----:B------:R-:W-:Y:S01]  /*4760*/  FMUL R43, R32, UR11 ;  /* 0x0000000b202b7c20 */ /* 0x000fe20008400000 */
[----:B----4-:R-:W-:Y:S01]  /*4770*/  PRMT R215, RZ, 0x7610, R215 ;  /* 0x00007610ffd77816 */ /* 0x010fe200000000d7 */
[----:B------:R-:W-:Y:S01]  /*4780*/  NOP ;  /* 0x0000000000007918 */ /* 0x000fe20000000000 */
[----:B------:R-:W-:Y:S01]  /*4790*/  FMNMX3 R40, R44, R40, R41, !PT ;  /* 0x000000282c287276 */ /* 0x000fe20007800029 */
[----:B------:R-:W-:Y:S01]  /*47a0*/  IMAD R44, R37, 0x2, R45 ;  /* 0x00000002252c7824 */ /* 0x000fe200078e022d */
[----:B------:R2:W-:Y:S01]  /*47b0*/  STL [R1+0x144], R213 ;  /* 0x000144d501007387 */ /* 0x0005e20000100800 */
[----:B-1----:R-:W-:-:S02]  /*47c0*/  PRMT R214, RZ, 0x7610, R214 ;  /* 0x00007610ffd67816 */ /* 0x002fc400000000d6 */
[----:B------:R-:W-:Y:S01]  /*47d0*/  FMNMX3 R42, R40, R42, R43, !PT ;  /* 0x0000002a282a7276 */ /* 0x000fe2000780002b */
[----:B------:R-:W-:Y:S01]  /*47e0*/  FMUL R40, R33, UR11 ;  /* 0x0000000b21287c20 */ /* 0x000fe20008400000 */
[----:B------:R-:W-:Y:S01]  /*47f0*/  LEA R41, R37, R44, 0x1 ;  /* 0x0000002c25297211 */ /* 0x000fe200078e08ff */
[C---:B------:R-:W-:Y:S01]  /*4800*/  IMAD.SHL.U32 R43, R36.reuse, 0x2, RZ ;  /* 0x00000002242b7824 */ /* 0x040fe200078e00ff */
[----:B------:R1:W-:Y:S01]  /*4810*/  STL [R1+0x140], R212 ;  /* 0x000140d401007387 */ /* 0x0003e20000100800 */
[----:B------:R-:W-:Y:S01]  /*4820*/  IMAD.HI R36, R36, 0x2, RZ ;  /* 0x0000000224247827 */ /* 0x000fe200078e02ff */
[----:B------:R-:W-:Y:S02]  /*4830*/  FMNMX3 R42, R42, R40, R47, !PT ;  /* 0x000000282a2a7276 */ /* 0x000fe4000780002f */
[----:B0-----:R-:W-:Y:S01]  /*4840*/  IADD3 R70, P4, P5, R43, UR6, R38 ;  /* 0x000000062b467c10 */ /* 0x001fe2000fd9e026 */
[----:B------:R-:W-:Y:S01]  /*4850*/  IMAD R55, R37, 0x2, R41 ;  /* 0x0000000225377824 */ /* 0x000fe200078e0229 */
[----:B------:R-:W-:Y:S01]  /*4860*/  FMNMX R69, R69, R42, !PT ;  /* 0x0000002a45457209 */ /* 0x000fe20007800000 */
[----:B------:R-:W-:Y:S01]  /*4870*/  STL [R1+0x13c], R211 ;  /* 0x00013cd301007387 */ /* 0x000fe20000100800 */
[----:B------:R-:W-:Y:S01]  /*4880*/  IADD3.X R36, PT, PT, R36, UR5, R39, P4, P5 ;  /* 0x0000000524247c10 */ /* 0x000fe2000a7ea427 */
[----:B------:R-:W-:Y:S01]  /*4890*/  IMAD R40, R37, 0x2, R55 ;  /* 0x0000000225287824 */ /* 0x000fe200078e0237 */
[-C--:B------:R-:W-:Y:S01]  /*48a0*/  LEA R102, P4, R89, R70.reuse, 0x1 ;  /* 0x0000004659667211 */ /* 0x080fe200078808ff */
[----:B------:R-:W-:Y:S01]  /*48b0*/  STL [R1+0x138], R210 ;  /* 0x000138d201007387 */ /* 0x000fe20000100800 */
[----:B------:R-:W-:-:S02]  /*48c0*/  LEA R200, P5, R87, R70, 0x1 ;  /* 0x0000004657c87211 */ /* 0x000fc400078a08ff */
[----:B------:R-:W-:Y:S01]  /*48d0*/  LEA R39, R37, R40, 0x1 ;  /* 0x0000002825277211 */ /* 0x000fe200078e08ff */
[----:B------:R-:W-:Y:S01]  /*48e0*/  STL [R1+0x134], R209 ;  /* 0x000134d101007387 */ /* 0x000fe20000100800 */
[----:B------:R-:W-:Y:S02]  /*48f0*/  LEA.HI.X.SX32 R103, R89, R36, 0x1, P4 ;  /* 0x0000002459677211 */ /* 0x000fe400020f0eff */
[----:B------:R-:W-:Y:S01]  /*4900*/  LEA R198, P4, R51, R70, 0x1 ;  /* 0x0000004633c67211 */ /* 0x000fe200078808ff */
[----:B------:R-:W-:Y:S01]  /*4910*/  IMAD R38, R37, 0x2, R39 ;  /* 0x0000000225267824 */ /* 0x000fe200078e0227 */
[-C--:B------:R-:W-:Y:S01]  /*4920*/  LEA.HI.X.SX32 R201, R87, R36.reuse, 0x1, P5 ;  /* 0x0000002457c97211 */ /* 0x080fe200028f0eff */
[----:B------:R-:W3:Y:S01]  /*4930*/  @P2 LDG.E.U16 R220, desc[UR8][R102.64] ;  /* 0x0000000866dc2981 */ /* 0x000ee2000c1e1500 */
[----:B------:R-:W-:Y:S01]  /*4940*/  LEA.HI.X.SX32 R199, R51, R36, 0x1, P4 ;  /* 0x0000002433c77211 */ /* 0x000fe200020f0eff */
[----:B------:R-:W-:Y:S01]  /*4950*/  IMAD R90, R37, 0x2, R38 ;  /* 0x00000002255a7824 */ /* 0x000fe200078e0226 */
[-C--:B------:R-:W-:Y:S01]  /*4960*/  LEA R196, P4, R59, R70.reuse, 0x1 ;  /* 0x000000463bc47211 */ /* 0x080fe200078808ff */
[----:B------:R-:W-:Y:S01]  /*4970*/  STL [R1+0x130], R208 ;  /* 0x000130d001007387 */ /* 0x000fe20000100800 */
[----:B------:R-:W-:-:S02]  /*4980*/  LEA R194, P5, R95, R70, 0x1 ;  /* 0x000000465fc27211 */ /* 0x000fc400078a08ff */
[----:B------:R-:W-:Y:S01]  /*4990*/  LEA R43, R37, R90, 0x1 ;  /* 0x0000005a252b7211 */ /* 0x000fe200078e08ff */
[----:B------:R-:W4:Y:S01]  /*49a0*/  @P2 LDG.E.U16 R219, desc[UR8][R198.64] ;  /* 0x00000008c6db2981 */ /* 0x000f22000c1e1500 */
        /* <DEDUP_REMOVED lines=8> */
[----:B------:R-:W3:Y:S01]  /*4a30*/  @P2 LDG.E.U16 R217, desc[UR8][R194.64] ;  /* 0x00000008c2d92981 */ /* 0x000ee2000c1e1500 */
[----:B------:R-:W-:-:S02]  /*4a40*/  LEA R190, P5, R101, R70, 0x1 ;  /* 0x0000004665be7211 */ /* 0x000fc400078a08ff */
[----:B------:R-:W-:Y:S01]  /*4a50*/  LEA R89, R37, R47, 0x1 ;  /* 0x0000002f25597211 */ /* 0x000fe200078e08ff */
[----:B------:R-:W3:Y:S01]  /*4a60*/  @P2 LDG.E.U16 R216, desc[UR8][R192.64] ;  /* 0x00000008c0d82981 */ /* 0x000ee2000c1e1500 */
        /* <DEDUP_REMOVED lines=11> */
[----:B------:R-:W-:Y:S01]  /*4b20*/  STL [R1+0x12c], R207 ;  /* 0x00012ccf01007387 */ /* 0x000fe20000100800 */
[----:B------:R-:W-:Y:S02]  /*4b30*/  LEA R178, P4, R55, R70, 0x1 ;  /* 0x0000004637b27211 */ /* 0x000fe400078808ff */
[-C--:B------:R-:W-:Y:S01]  /*4b40*/  LEA.HI.X.SX32 R183, R91, R36.reuse, 0x1, P5 ;  /* 0x000000245bb77211 */ /* 0x080fe200028f0eff */
[----:B------:R-:W-:Y:S01]  /*4b50*/  IMAD R87, R37, 0x2, R51 ;  /* 0x0000000225577824 */ /* 0x000fe200078e0233 */
[-C--:B------:R-:W-:Y:S01]  /*4b60*/  LEA.HI.X.SX32 R181, R93, R36.reuse, 0x1, P6 ;  /* 0x000000245db57211 */ /* 0x080fe200030f0eff */
[----:B------:R-:W-:Y:S01]  /*4b70*/  STL [R1+0x128], R206 ;  /* 0x000128ce01007387 */ /* 0x000fe20000100800 */
[----:B------:R-:W-:Y:S02]  /*4b80*/  LEA.HI.X.SX32 R179, R55, R36, 0x1, P4 ;  /* 0x0000002437b37211 */ /* 0x000fe400020f0eff */
[----:B------:R-:W-:Y:S01]  /*4b90*/  LEA R50, R37, R87, 0x1 ;  /* 0x0000005725327211 */ /* 0x000fe200078e08ff */
[----:B------:R-:W3:Y:S01]  /*4ba0*/  @P2 LDG.E.U16 R252, desc[UR8][R182.64] ;  /* 0x00000008b6fc2981 */ /* 0x000ee2000c1e1500 */
[----:B------:R-:W-:-:S02]  /*4bb0*/  LEA R176, P5, R90, R70, 0x1 ;  /* 0x000000465ab07211 */ /* 0x000fc400078a08ff */
[----:B------:R-:W-:Y:S01]  /*4bc0*/  LEA R174, P6, R89, R70, 0x1 ;  /* 0x0000004659ae7211 */ /* 0x000fe200078c08ff */
[----:B------:R-:W-:Y:S01]  /*4bd0*/  IMAD R59, R37, 0x2, R50 ;  /* 0x00000002253b7824 */ /* 0x000fe200078e0232 */
[-C--:B------:R-:W-:Y:S01]  /*4be0*/  LEA.HI.X.SX32 R177, R90, R36.reuse, 0x1, P5 ;  /* 0x000000245ab17211 */ /* 0x080fe200028f0eff */
[----:B------:R-:W3:Y:S01]  /*4bf0*/  @P2 LDG.E.U16 R189, desc[UR8][R180.64] ;  /* 0x00000008b4bd2981 */ /* 0x000ee2000c1e1500 */
[----:B------:R-:W-:Y:S02]  /*4c00*/  LEA.HI.X.SX32 R175, R89, R36, 0x1, P6 ;  /* 0x0000002459af7211 */ /* 0x000fe400030f0eff */
[----:B------:R-:W-:Y:S01]  /*4c10*/  LEA R58, R37, R59, 0x1 ;  /* 0x0000003b253a7211 */ /* 0x000fe200078e08ff */
[----:B------:R-:W3:Y:S01]  /*4c20*/  @P2 LDG.E.U16 R188, desc[UR8][R178.64] ;  /* 0x00000008b2bc2981 */ /* 0x000ee2000c1e1500 */
[----:B------:R-:W-:Y:S02]  /*4c30*/  LEA R172, P4, R87, R70, 0x1 ;  /* 0x0000004657ac7211 */ /* 0x000fe400078808ff */
[----:B--2---:R-:W-:Y:S01]  /*4c40*/  PRMT R213, RZ, 0x7610, R213 ;  /* 0x00007610ffd57816 */ /* 0x004fe200000000d5 */
[----:B------:R-:W-:Y:S01]  /*4c50*/  IMAD R88, R37, 0x2, R58 ;  /* 0x0000000225587824 */ /* 0x000fe200078e023a */
[----:B------:R-:W-:Y:S01]  /*4c60*/  PRMT R138, RZ, 0x7610, R138 ;  /* 0x00007610ff8a7816 */ /* 0x000fe2000000008a */
[----:B------:R-:W2:Y:S01]  /*4c70*/  @P2 LDG.E.U16 R141, desc[UR8][R176.64] ;  /* 0x00000008b08d2981 */ /* 0x000ea2000c1e1500 */
[----:B------:R-:W-:-:S02]  /*4c80*/  PRMT R67, RZ, 0x7610, R67 ;  /* 0x00007610ff437816 */ /* 0x000fc40000000043 */
[C---:B------:R-:W-:Y:S01]  /*4c90*/  LEA R62, R37.reuse, R88, 0x1 ;  /* 0x00000058253e7211 */ /* 0x040fe200078e08ff */
[----:B------:R-:W2:Y:S01]  /*4ca0*/  @P2 LDG.E.U16 R213, desc[UR8][R184.64] ;  /* 0x00000008b8d52981 */ /* 0x000ea2000c1e1500 */
[C---:B------:R-:W-:Y:S02]  /*4cb0*/  LEA R170, P5, R88.reuse, R70, 0x1 ;  /* 0x0000004658aa7211 */ /* 0x040fe400078a08ff */
[----:B-1----:R-:W-:Y:S01]  /*4cc0*/  PRMT R212, RZ, 0x7610, R212 ;  /* 0x00007610ffd47816 */ /* 0x002fe200000000d4 */
[----:B------:R-:W-:Y:S01]  /*4cd0*/  IMAD R66, R37, 0x2, R62 ;  /* 0x0000000225427824 */ /* 0x000fe200078e023e */
[-C--:B------:R-:W-:Y:S01]  /*4ce0*/  LEA.HI.X.SX32 R173, R87, R36.reuse, 0x1, P4 ;  /* 0x0000002457ad7211 */ /* 0x080fe200020f0eff */
[----:B------:R-:W2:Y:S01]  /*4cf0*/  @P2 LDG.E.U16 R140, desc[UR8][R174.64] ;  /* 0x00000008ae8c2981 */ /* 0x000ea2000c1e1500 */
[----:B------:R-:W-:Y:S02]  /*4d00*/  LEA.HI.X.SX32 R171, R88, R36, 0x1, P5 ;  /* 0x0000002458ab7211 */ /* 0x000fe400028f0eff */
[C---:B------:R-:W-:Y:S01]  /*4d10*/  LEA R63, R37.reuse, R66, 0x1 ;  /* 0x00000042253f7211 */ /* 0x040fe200078e08ff */
[----:B------:R-:W2:Y:S04]  /*4d20*/  @P2 LDG.E.U16 R139, desc[UR8][R172.64] ;  /* 0x00000008ac8b2981 */ /* 0x000ea8000c1e1500 */
[----:B------:R-:W-:Y:S01]  /*4d30*/  IMAD R55, R37, 0x2, R63 ;  /* 0x0000000225377824 */ /* 0x000fe200078e023f */
[----:B------:R-:W2:Y:S04]  /*4d40*/  @P2 LDG.E.U16 R138, desc[UR8][R170.64] ;  /* 0x00000008aa8a2981 */ /* 0x000ea8000c1e1500 */
[C---:B------:R-:W-:Y:S01]  /*4d50*/  LEA R168, P6, R55.reuse, R70, 0x1 ;  /* 0x0000004637a87211 */ /* 0x040fe200078c08ff */
[----:B------:R-:W2:Y:S03]  /*4d60*/  @P2 LDG.E.U16 R212, desc[UR8][R200.64] ;  /* 0x00000008c8d42981 */ /* 0x000ea6000c1e1500 */
[----:B------:R-:W-:Y:S01]  /*4d70*/  LEA.HI.X.SX32 R169, R55, R36, 0x1, P6 ;  /* 0x0000002437a97211 */ /* 0x000fe200030f0eff */
[----:B------:R-:W-:Y:S04]  /*4d80*/  STL [R1+0x124], R205 ;  /* 0x000124cd01007387 */ /* 0x000fe80000100800 */
[----:B------:R-:W2:Y:S04]  /*4d90*/  @P2 LDG.E.U16 R67, desc[UR8][R168.64] ;  /* 0x00000008a8432981 */ /* 0x000ea8000c1e1500 */
[----:B------:R-:W0:Y:S04]  /*4da0*/  SHFL.BFLY PT, R87, R69, 0x10, 0x1f ;  /* 0x0e001f0045577f89 */ /* 0x000e2800000e0000 */
[----:B------:R1:W-:Y:S04]  /*4db0*/  STL [R1+0x120], R204 ;  /* 0x000120cc01007387 */ /* 0x0003e80000100800 */
[----:B------:R0:W-:Y:S04]  /*4dc0*/  STL [R1+0x11c], R203 ;  /* 0x00011ccb01007387 */ /* 0x0001e80000100800 */
[----:B------:R0:W-:Y:S04]  /*4dd0*/  STL [R1+0x118], R202 ;  /* 0x000118ca01007387 */ /* 0x0001e80000100800 */
[----:B------:R1:W-:Y:S01]  /*4de0*/  STL [R1+0x114], R68 ;  /* 0x0001144401007387 */ /* 0x0003e20000100800 */
[----:B------:R-:W-:-:S03]  /*4df0*/  LEA R164, P5, R85, R70, 0x1 ;  /* 0x0000004655a47211 */ /* 0x000fc600078a08ff */
[----:B------:R1:W-:Y:S01]  /*4e00*/  STL [R1+0x110], R3 ;  /* 0x0001100301007387 */ /* 0x0003e20000100800 */
[----:B0-----:R-:W-:-:S03]  /*4e10*/  FMNMX3 R69, R69, -INF , R87, !PT ;  /* 0xff80000045457876 */ /* 0x001fc60007800057 */
[----:B------:R0:W-:Y:S02]  /*4e20*/  STL [R1+0x10c], R2 ;  /* 0x00010c0201007387 */ /* 0x0001e40000100800 */
[--C-:B------:R-:W-:Y:S01]  /*4e30*/  FFMA R4, R4, UR11, -R69.reuse ;  /* 0x0000000b04047c23 */ /* 0x100fe20008000845 */
[--C-:B------:R-:W-:Y:S01]  /*4e40*/  FFMA R5, R5, UR11, -R69.reuse ;  /* 0x0000000b05057c23 */ /* 0x100fe20008000845 */
[--C-:B------:R-:W-:Y:S01]  /*4e50*/  FFMA R6, R6, UR11, -R69.reuse ;  /* 0x0000000b06067c23 */ /* 0x100fe20008000845 */
[--C-:B------:R-:W-:Y:S01]  /*4e60*/  FFMA R7, R7, UR11, -R69.reuse ;  /* 0x0000000b07077c23 */ /* 0x100fe20008000845 */
[----:B------:R-:W-:Y:S01]  /*4e70*/  FMUL R4, R4, 1.4426950216293334961 ;  /* 0x3fb8aa3b04047820 */ /* 0x000fe20000400000 */
[----:B------:R-:W-:Y:S01]  /*4e80*/  FMUL R5, R5, 1.4426950216293334961 ;  /* 0x3fb8aa3b05057820 */ /* 0x000fe20000400000 */
[----:B------:R-:W-:Y:S01]  /*4e90*/  FMUL R6, R6, 1.4426950216293334961 ;  /* 0x3fb8aa3b06067820 */ /* 0x000fe20000400000 */
[--C-:B------:R-:W-:Y:S01]  /*4ea0*/  FFMA R8, R8, UR11, -R69.reuse ;  /* 0x0000000b08087c23 */ /* 0x100fe20008000845 */
[----:B------:R-:W-:Y:S01]  /*4eb0*/  MUFU.EX2 R210, R4 ;  /* 0x0000000400d27308 */ /* 0x000fe20000000800 */
[----:B------:R-:W-:Y:S01]  /*4ec0*/  FMUL R7, R7, 1.4426950216293334961 ;  /* 0x3fb8aa3b07077820 */ /* 0x000fe20000400000 */
[--C-:B------:R-:W-:Y:S01]  /*4ed0*/  FFMA R9, R9, UR11, -R69.reuse ;  /* 0x0000000b09097c23 */ /* 0x100fe20008000845 */
[--C-:B------:R-:W-:Y:S01]  /*4ee0*/  FFMA R10, R10, UR11, -R69.reuse ;  /* 0x0000000b0a0a7c23 */ /* 0x100fe20008000845 */
[--C-:B------:R-:W-:Y:S01]  /*4ef0*/  FFMA R11, R11, UR11, -R69.reuse ;  /* 0x0000000b0b0b7c23 */ /* 0x100fe20008000845 */
[--C-:B------:R-:W-:Y:S01]  /*4f00*/  FFMA R12, R12, UR11, -R69.reuse ;  /* 0x0000000b0c0c7c23 */ /* 0x100fe20008000845 */
[--C-:B------:R-:W-:Y:S01]  /*4f10*/  FFMA R13, R13, UR11, -R69.reuse ;  /* 0x0000000b0d0d7c23 */ /* 0x100fe20008000845 */
[--C-:B------:R-:W-:Y:S01]  /*4f20*/  FFMA R14, R14, UR11, -R69.reuse ;  /* 0x0000000b0e0e7c23 */ /* 0x100fe20008000845 */
[----:B------:R-:W0:Y:S01]  /*4f30*/  MUFU.EX2 R211, R5 ;  /* 0x0000000500d37308 */ /* 0x000e220000000800 */
[----:B------:R-:W-:Y:S01]  /*4f40*/  FMUL R8, R8, 1.4426950216293334961 ;  /* 0x3fb8aa3b08087820 */ /* 0x000fe20000400000 */
[--C-:B------:R-:W-:Y:S01]  /*4f50*/  FFMA R15, R15, UR11, -R69.reuse ;  /* 0x0000000b0f0f7c23 */ /* 0x100fe20008000845 */
[--C-:B------:R-:W-:Y:S01]  /*4f60*/  FFMA R16, R16, UR11, -R69.reuse ;  /* 0x0000000b10107c23 */ /* 0x100fe20008000845 */
[--C-:B------:R-:W-:Y:S01]  /*4f70*/  FFMA R18, R18, UR11, -R69.reuse ;  /* 0x0000000b12127c23 */ /* 0x100fe20008000845 */
[--C-:B------:R-:W-:Y:S01]  /*4f80*/  FFMA R19, R19, UR11, -R69.reuse ;  /* 0x0000000b13137c23 */ /* 0x100fe20008000845 */
[--C-:B------:R-:W-:Y:S01]  /*4f90*/  FFMA R20, R20, UR11, -R69.reuse ;  /* 0x0000000b14147c23 */ /* 0x100fe20008000845 */
[--C-:B------:R-:W-:Y:S01]  /*4fa0*/  FFMA R21, R21, UR11, -R69.reuse ;  /* 0x0000000b15157c23 */ /* 0x100fe20008000845 */
[----:B------:R-:W1:Y:S01]  /*4fb0*/  MUFU.EX2 R208, R6 ;  /* 0x0000000600d07308 */ /* 0x000e620000000800 */
[----:B------:R-:W-:Y:S01]  /*4fc0*/  FMUL R9, R9, 1.4426950216293334961 ;  /* 0x3fb8aa3b09097820 */ /* 0x000fe20000400000 */
[--C-:B------:R-:W-:Y:S01]  /*4fd0*/  FFMA R22, R22, UR11, -R69.reuse ;  /* 0x0000000b16167c23 */ /* 0x100fe20008000845 */
[--C-:B------:R-:W-:Y:S01]  /*4fe0*/  FFMA R23, R23, UR11, -R69.reuse ;  /* 0x0000000b17177c23 */ /* 0x100fe20008000845 */
[----:B------:R-:W-:Y:S01]  /*4ff0*/  LEA.HI.X.SX32 R165, R85, R36, 0x1, P5 ;  /* 0x0000002455a57211 */ /* 0x000fe200028f0eff */
[--C-:B------:R-:W-:Y:S01]  /*5000*/  FFMA R24, R24, UR11, -R69.reuse ;  /* 0x0000000b18187c23 */ /* 0x100fe20008000845 */
[--C-:B------:R-:W-:Y:S01]  /*5010*/  FFMA R25, R25, UR11, -R69.reuse ;  /* 0x0000000b19197c23 */ /* 0x100fe20008000845 */
[----:B------:R-:W-:Y:S01]  /*5020*/  FFMA R26, R26, UR11, -R69 ;  /* 0x0000000b1a1a7c23 */ /* 0x000fe20008000845 */
[----:B------:R1:W1:Y:S01]  /*5030*/  MUFU.EX2 R209, R7 ;  /* 0x0000000700d17308 */ /* 0x0002620000000800 */
[----:B------:R-:W-:Y:S01]  /*5040*/  FMUL R10, R10, 1.4426950216293334961 ;  /* 0x3fb8aa3b0a0a7820 */ /* 0x000fe20000400000 */
[----:B0-----:R-:W-:Y:S01]  /*5050*/  FADD R4, R210, R211 ;  /* 0x000000d3d2047221 */ /* 0x001fe20000000000 */
[--C-:B------:R-:W-:Y:S01]  /*5060*/  FFMA R27, R27, UR11, -R69.reuse ;  /* 0x0000000b1b1b7c23 */ /* 0x100fe20008000845 */
[--C-:B------:R-:W-:Y:S01]  /*5070*/  FFMA R28, R28, UR11, -R69.reuse ;  /* 0x0000000b1c1c7c23 */ /* 0x100fe20008000845 */
[--C-:B------:R-:W-:Y:S01]  /*5080*/  FFMA R29, R29, UR11, -R69.reuse ;  /* 0x0000000b1d1d7c23 */ /* 0x100fe20008000845 */
[--C-:B------:R-:W-:Y:S01]  /*5090*/  FFMA R30, R30, UR11, -R69.reuse ;  /* 0x0000000b1e1e7c23 */ /* 0x100fe20008000845 */
[--C-:B------:R-:W-:Y:S01]  /*50a0*/  FFMA R31, R31, UR11, -R69.reuse ;  /* 0x0000000b1f1f7c23 */ /* 0x100fe20008000845 */
[----:B------:R0:W0:Y:S01]  /*50b0*/  MUFU.EX2 R206, R8 ;  /* 0x0000000800ce7308 */ /* 0x0000220000000800 */
[----:B-1----:R-:W-:Y:S01]  /*50c0*/  FMUL R7, R11, 1.4426950216293334961 ;  /* 0x3fb8aa3b0b077820 */ /* 0x002fe20000400000 */
[----:B------:R-:W-:Y:S01]  /*50d0*/  FADD R4, R208, R4 ;  /* 0x00000004d0047221 */ /* 0x000fe20000000000 */
[--C-:B------:R-:W-:Y:S01]  /*50e0*/  FFMA R32, R32, UR11, -R69.reuse ;  /* 0x0000000b20207c23 */ /* 0x100fe20008000845 */
[--C-:B------:R-:W-:Y:S01]  /*50f0*/  FFMA R33, R33, UR11, -R69.reuse ;  /* 0x0000000b21217c23 */ /* 0x100fe20008000845 */
[--C-:B------:R-:W-:Y:S01]  /*5100*/  FFMA R34, R34, UR11, -R69.reuse ;  /* 0x0000000b22227c23 */ /* 0x100fe20008000845 */
[----:B------:R-:W-:Y:S01]  /*5110*/  FFMA R35, R35, UR11, -R69 ;  /* 0x0000000b23237c23 */ /* 0x000fe20008000845 */
[-C--:B------:R-:W-:Y:S01]  /*5120*/  LEA R166, P4, R86, R70.reuse, 0x1 ;  /* 0x0000004656a67211 */ /* 0x080fe200078808ff */
[----:B------:R-:W1:Y:S01]  /*5130*/  MUFU.EX2 R207, R9 ;  /* 0x0000000900cf7308 */ /* 0x000e620000000800 */
[----:B------:R-:W-:Y:S01]  /*5140*/  FMUL R12, R12, 1.4426950216293334961 ;  /* 0x3fb8aa3b0c0c7820 */ /* 0x000fe20000400000 */
[----:B------:R-:W-:Y:S01]  /*5150*/  FADD R4, R209, R4 ;  /* 0x00000004d1047221 */ /* 0x000fe20000000000 */
[----:B------:R-:W-:Y:S01]  /*5160*/  LEA R158, P6, R83, R70, 0x1 ;  /* 0x00000046539e7211 */ /* 0x000fe200078c08ff */
[----:B------:R-:W-:Y:S04]  /*5170*/  STL.64 [R1+0x100], R102 ;  /* 0x0001006601007387 */ /* 0x000fe80000100a00 */
[----:B------:R-:W1:Y:S01]  /*5180*/  MUFU.EX2 R205, R10 ;  /* 0x0000000a00cd7308 */ /* 0x000e620000000800 */
[----:B0-----:R-:W-:Y:S01]  /*5190*/  FMUL R8, R13, 1.4426950216293334961 ;  /* 0x3fb8aa3b0d087820 */ /* 0x001fe20000400000 */
[----:B------:R-:W-:-:S06]  /*51a0*/  FADD R4, R206, R4 ;  /* 0x00000004ce047221 */ /* 0x000fcc0000000000 */
[----:B------:R-:W0:Y:S01]  /*51b0*/  MUFU.EX2 R7, R7 ;  /* 0x0000000700077308 */ /* 0x000e220000000800 */
[----:B------:R-:W-:Y:S01]  /*51c0*/  FMUL R14, R14, 1.4426950216293334961 ;  /* 0x3fb8aa3b0e0e7820 */ /* 0x000fe20000400000 */
[----:B-1----:R-:W-:-:S06]  /*51d0*/  FADD R4, R207, R4 ;  /* 0x00000004cf047221 */ /* 0x002fcc0000000000 */
[----:B------:R-:W1:Y:S01]  /*51e0*/  MUFU.EX2 R204, R12 ;  /* 0x0000000c00cc7308 */ /* 0x000e620000000800 */
[----:B------:R-:W-:Y:S01]  /*51f0*/  FMUL R9, R15, 1.4426950216293334961 ;  /* 0x3fb8aa3b0f097820 */ /* 0x000fe20000400000 */
[----:B------:R-:W-:-:S06]  /*5200*/  FADD R4, R205, R4 ;  /* 0x00000004cd047221 */ /* 0x000fcc0000000000 */
[----:B------:R-:W1:Y:S01]  /*5210*/  MUFU.EX2 R8, R8 ;  /* 0x0000000800087308 */ /* 0x000e620000000800 */
[----:B------:R-:W-:Y:S01]  /*5220*/  FFMA R10, R17, UR11, -R69 ;  /* 0x0000000b110a7c23 */ /* 0x000fe20008000845 */
[----:B------:R-:W-:Y:S01]  /*5230*/  FMUL R16, R16, 1.4426950216293334961 ;  /* 0x3fb8aa3b10107820 */ /* 0x000fe20000400000 */
[----:B0-----:R-:W-:-:S05]  /*5240*/  FADD R4, R7, R4 ;  /* 0x0000000407047221 */ /* 0x001fca0000000000 */
[----:B------:R-:W0:Y:S01]  /*5250*/  MUFU.EX2 R203, R14 ;  /* 0x0000000e00cb7308 */ /* 0x000e220000000800 */
[----:B------:R-:W-:Y:S01]  /*5260*/  FMUL R10, R10, 1.4426950216293334961 ;  /* 0x3fb8aa3b0a0a7820 */ /* 0x000fe20000400000 */
[----:B-1----:R-:W-:-:S06]  /*5270*/  FADD R4, R204, R4 ;  /* 0x00000004cc047221 */ /* 0x002fcc0000000000 */
[----:B------:R-:W1:Y:S01]  /*5280*/  MUFU.EX2 R9, R9 ;  /* 0x0000000900097308 */ /* 0x000e620000000800 */
[----:B------:R-:W-:Y:S01]  /*5290*/  FMUL R18, R18, 1.4426950216293334961 ;  /* 0x3fb8aa3b12127820 */ /* 0x000fe20000400000 */
[----:B------:R-:W-:-:S06]  /*52a0*/  FADD R4, R8, R4 ;  /* 0x0000000408047221 */ /* 0x000fcc0000000000 */
[----:B------:R-:W1:Y:S01]  /*52b0*/  MUFU.EX2 R202, R16 ;  /* 0x0000001000ca7308 */ /* 0x000e620000000800 */
[----:B------:R-:W-:Y:S01]  /*52c0*/  FMUL R11, R19, 1.4426950216293334961 ;  /* 0x3fb8aa3b130b7820 */ /* 0x000fe20000400000 */
[----:B0-----:R-:W-:-:S06]  /*52d0*/  FADD R4, R203, R4 ;  /* 0x00000004cb047221 */ /* 0x001fcc0000000000 */
        /* <DEDUP_REMOVED lines=10> */
[----:B------:R-:W-:Y:S01]  /*5380*/  LEA R160, P5, R84, R70, 0x1 ;  /* 0x0000004654a07211 */ /* 0x000fe200078a08ff */
[----:B------:R-:W-:Y:S01]  /*5390*/  FMUL R13, R23, 1.4426950216293334961 ;  /* 0x3fb8aa3b170d7820 */ /* 0x000fe20000400000 */
[----:B-1----:R-:W-:-:S05]  /*53a0*/  FADD R4, R68, R4 ;  /* 0x0000000444047221 */ /* 0x002fca0000000000 */
[----:B------:R-:W1:Y:S01]  /*53b0*/  MUFU.EX2 R12, R12 ;  /* 0x0000000c000c7308 */ /* 0x000e620000000800 */
[----:B------:R-:W-:Y:S01]  /*53c0*/  LEA.HI.X.SX32 R161, R84, R36, 0x1, P5 ;  /* 0x0000002454a17211 */ /* 0x000fe200028f0eff */
[----:B------:R-:W-:Y:S01]  /*53d0*/  FMUL R24, R24, 1.4426950216293334961 ;  /* 0x3fb8aa3b18187820 */ /* 0x000fe20000400000 */
[----:B------:R-:W-:-:S05]  /*53e0*/  LEA R154, P5, R81, R70, 0x1 ;  /* 0x00000046519a7211 */ /* 0x000fca00078a08ff */
[----:B------:R-:W1:Y:S01]  /*53f0*/  MUFU.EX2 R2, R22 ;  /* 0x0000001600027308 */ /* 0x000e620000000800 */
[----:B------:R-:W-:Y:S01]  /*5400*/  FADD R4, R11, R4 ;  /* 0x000000040b047221 */ /* 0x000fe20000000000 */
[----:B------:R-:W-:Y:S01]  /*5410*/  FMUL R14, R25, 1.4426950216293334961 ;  /* 0x3fb8aa3b190e7820 */ /* 0x000fe20000400000 */
[----:B------:R-:W-:-:S05]  /*5420*/  LEA.HI.X.SX32 R155, R81, R36, 0x1, P5 ;  /* 0x00000024519b7211 */ /* 0x000fca00028f0eff */
[----:B------:R-:W4:Y:S01]  /*5430*/  MUFU.EX2 R13, R13 ;  /* 0x0000000d000d7308 */ /* 0x000f220000000800 */
[----:B------:R-:W-:Y:S01]  /*5440*/  LEA R148, P5, R78, R70, 0x1 ;  /* 0x000000464e947211 */ /* 0x000fe200078a08ff */
[----:B0-----:R-:W-:Y:S01]  /*5450*/  FADD R4, R3, R4 ;  /* 0x0000000403047221 */ /* 0x001fe20000000000 */
[----:B------:R-:W-:-:S05]  /*5460*/  FMUL R23, R26, 1.4426950216293334961 ;  /* 0x3fb8aa3b1a177820 */ /* 0x000fca0000400000 */
[----:B------:R-:W0:Y:S01]  /*5470*/  MUFU.EX2 R24, R24 ;  /* 0x0000001800187308 */ /* 0x000e220000000800 */
[----:B------:R-:W-:Y:S01]  /*5480*/  LEA.HI.X.SX32 R149, R78, R36, 0x1, P5 ;  /* 0x000000244e957211 */ /* 0x000fe200028f0eff */
[----:B-1----:R-:W-:Y:S01]  /*5490*/  FADD R4, R12, R4 ;  /* 0x000000040c047221 */ /* 0x002fe20000000000 */
[----:B------:R-:W-:Y:S01]  /*54a0*/  LEA R144, P5, R75, R70, 0x1 ;  /* 0x000000464b907211 */ /* 0x000fe200078a08ff */
[----:B------:R-:W-:-:S04]  /*54b0*/  FMUL R27, R27, 1.4426950216293334961 ;  /* 0x3fb8aa3b1b1b7820 */ /* 0x000fc80000400000 */
[----:B------:R-:W1:Y:S01]  /*54c0*/  MUFU.EX2 R14, R14 ;  /* 0x0000000e000e7308 */ /* 0x000e620000000800 */
[----:B------:R-:W-:Y:S01]  /*54d0*/  LEA.HI.X.SX32 R145, R75, R36, 0x1, P5 ;  /* 0x000000244b917211 */ /* 0x000fe200028f0eff */
[----:B------:R-:W-:Y:S01]  /*54e0*/  FADD R4, R2, R4 ;  /* 0x0000000402047221 */ /* 0x000fe20000000000 */
[----:B------:R-:W-:Y:S01]  /*54f0*/  LEA R136, P5, R73, R70, 0x1 ;  /* 0x0000004649887211 */ /* 0x000fe200078a08ff */
[----:B------:R-:W-:-:S04]  /*5500*/  FMUL R28, R28, 1.4426950216293334961 ;  /* 0x3fb8aa3b1c1c7820 */ /* 0x000fc80000400000 */
[----:B------:R-:W1:Y:S01]  /*5510*/  MUFU.EX2 R23, R23 ;  /* 0x0000001700177308 */ /* 0x000e620000000800 */
[----:B----4-:R-:W-:Y:S01]  /*5520*/  FADD R4, R13, R4 ;  /* 0x000000040d047221 */ /* 0x010fe20000000000 */
[----:B------:R-:W-:Y:S01]  /*5530*/  LEA.HI.X.SX32 R137, R73, R36, 0x1, P5 ;  /* 0x0000002449897211 */ /* 0x000fe200028f0eff */
[----:B------:R-:W-:Y:S01]  /*5540*/  FMUL R29, R29, 1.4426950216293334961 ;  /* 0x3fb8aa3b1d1d7820 */ /* 0x000fe20000400000 */
[----:B------:R-:W-:-:S04]  /*5550*/  LEA R132, P5, R71, R70, 0x1 ;  /* 0x0000004647847211 */ /* 0x000fc800078a08ff */
[----:B------:R-:W4:Y:S01]  /*5560*/  MUFU.EX2 R15, R27 ;  /* 0x0000001b000f7308 */ /* 0x000f220000000800 */
[----:B0-----:R-:W-:Y:S01]  /*5570*/  FADD R4, R24, R4 ;  /* 0x0000000418047221 */ /* 0x001fe20000000000 */
[----:B------:R-:W-:Y:S01]  /*5580*/  FMUL R22, R30, 1.4426950216293334961 ;  /* 0x3fb8aa3b1e167820 */ /* 0x000fe20000400000 */
[----:B------:R-:W-:-:S05]  /*5590*/  LEA.HI.X.SX32 R133, R71, R36, 0x1, P5 ;  /* 0x0000002447857211 */ /* 0x000fca00028f0eff */
[----:B------:R-:W0:Y:S01]  /*55a0*/  MUFU.EX2 R28, R28 ;  /* 0x0000001c001c7308 */ /* 0x000e220000000800 */
[----:B------:R-:W-:Y:S01]  /*55b0*/  LEA R128, P5, R64, R70, 0x1 ;  /* 0x0000004640807211 */ /* 0x000fe200078a08ff */
[----:B-1----:R-:W-:Y:S01]  /*55c0*/  FADD R4, R14, R4 ;  /* 0x000000040e047221 */ /* 0x002fe20000000000 */
[----:B------:R-:W-:-:S05]  /*55d0*/  FMUL R17, R31, 1.4426950216293334961 ;  /* 0x3fb8aa3b1f117820 */ /* 0x000fca0000400000 */
[----:B------:R-:W1:Y:S01]  /*55e0*/  MUFU.EX2 R16, R29 ;  /* 0x0000001d00107308 */ /* 0x000e620000000800 */
[----:B------:R-:W-:Y:S01]  /*55f0*/  LEA.HI.X.SX32 R129, R64, R36, 0x1, P5 ;  /* 0x0000002440817211 */ /* 0x000fe200028f0eff */
[----:B------:R-:W-:Y:S01]  /*5600*/  FADD R4, R23, R4 ;  /* 0x0000000417047221 */ /* 0x000fe20000000000 */
[----:B------:R-:W-:Y:S01]  /*5610*/  LEA R124, P5, R60, R70, 0x1 ;  /* 0x000000463c7c7211 */ /* 0x000fe200078a08ff */
[----:B------:R-:W-:-:S04]  /*5620*/  FMUL R21, R32, 1.4426950216293334961 ;  /* 0x3fb8aa3b20157820 */ /* 0x000fc80000400000 */
[----:B------:R-:W1:Y:S01]  /*5630*/  MUFU.EX2 R22, R22 ;  /* 0x0000001600167308 */ /* 0x000e620000000800 */
[----:B------:R-:W-:Y:S01]  /*5640*/  LEA.HI.X.SX32 R125, R60, R36, 0x1, P5 ;  /* 0x000000243c7d7211 */ /* 0x000fe200028f0eff */
[----:B----4-:R-:W-:Y:S01]  /*5650*/  FADD R4, R15, R4 ;  /* 0x000000040f047221 */ /* 0x010fe20000000000 */
[----:B------:R-:W-:Y:S01]  /*5660*/  LEA R120, P5, R56, R70, 0x1 ;  /* 0x0000004638787211 */ /* 0x000fe200078a08ff */
[----:B------:R-:W-:-:S04]  /*5670*/  FMUL R18, R33, 1.4426950216293334961 ;  /* 0x3fb8aa3b21127820 */ /* 0x000fc80000400000 */
[----:B------:R-:W4:Y:S01]  /*5680*/  MUFU.EX2 R17, R17 ;  /* 0x0000001100117308 */ /* 0x000f220000000800 */
[----:B0-----:R-:W-:Y:S01]  /*5690*/  FADD R4, R28, R4 ;  /* 0x000000041c047221 */ /* 0x001fe20000000000 */
[----:B------:R-:W-:Y:S01]  /*56a0*/  LEA.HI.X.SX32 R121, R56, R36, 0x1, P5 ;  /* 0x0000002438797211 */ /* 0x000fe200028f0eff */
[----:B------:R-:W-:Y:S01]  /*56b0*/  FMUL R20, R34, 1.4426950216293334961 ;  /* 0x3fb8aa3b22147820 */ /* 0x000fe20000400000 */
[----:B------:R-:W-:-:S04]  /*56c0*/  LEA R116, P5, R52, R70, 0x1 ;  /* 0x0000004634747211 */ /* 0x000fc800078a08ff */
[----:B------:R-:W0:Y:S01]  /*56d0*/  MUFU.EX2 R21, R21 ;  /* 0x0000001500157308 */ /* 0x000e220000000800 */
[----:B-1----:R-:W-:Y:S01]  /*56e0*/  FADD R4, R16, R4 ;  /* 0x0000000410047221 */ /* 0x002fe20000000000 */
[----:B------:R-:W-:Y:S01]  /*56f0*/  FMUL R19, R35, 1.4426950216293334961 ;  /* 0x3fb8aa3b23137820 */ /* 0x000fe20000400000 */
[----:B------:R-:W-:-:S05]  /*5700*/  LEA.HI.X.SX32 R117, R52, R36, 0x1, P5 ;  /* 0x0000002434757211 */ /* 0x000fca00028f0eff */
[----:B------:R-:W1:Y:S01]  /*5710*/  MUFU.EX2 R18, R18 ;  /* 0x0000001200127308 */ /* 0x000e620000000800 */
[----:B------:R-:W-:Y:S01]  /*5720*/  LEA R112, P5, R48, R70, 0x1 ;  /* 0x0000004630707211 */ /* 0x000fe200078a08ff */
[----:B------:R-:W-:-:S06]  /*5730*/  FADD R4, R22, R4 ;  /* 0x0000000416047221 */ /* 0x000fcc0000000000 */
[----:B------:R-:W2:Y:S01]  /*5740*/  MUFU.EX2 R20, R20 ;  /* 0x0000001400147308 */ /* 0x000ea20000000800 */
[----:B------:R-:W-:Y:S01]  /*5750*/  LEA.HI.X.SX32 R113, R48, R36, 0x1, P5 ;  /* 0x0000002430717211 */ /* 0x000fe200028f0eff */
[----:B----4-:R-:W-:Y:S01]  /*5760*/  FADD R4, R17, R4 ;  /* 0x0000000411047221 */ /* 0x010fe20000000000 */
[----:B------:R-:W-:-:S05]  /*5770*/  LEA R108, P5, R44, R70, 0x1 ;  /* 0x000000462c6c7211 */ /* 0x000fca00078a08ff */
[----:B------:R-:W4:Y:S01]  /*5780*/  MUFU.EX2 R19, R19 ;  /* 0x0000001300137308 */ /* 0x000f220000000800 */
[----:B------:R-:W-:Y:S01]  /*5790*/  LEA.HI.X.SX32 R109, R44, R36, 0x1, P5 ;  /* 0x000000242c6d7211 */ /* 0x000fe200028f0eff */
[----:B0-----:R-:W-:Y:S01]  /*57a0*/  FADD R4, R21, R4 ;  /* 0x0000000415047221 */ /* 0x001fe20000000000 */
[----:B------:R-:W-:Y:S02]  /*57b0*/  LEA R104, P5, R40, R70, 0x1 ;  /* 0x0000004628687211 */ /* 0x000fe400078a08ff */
[-C--:B------:R-:W-:Y:S01]  /*57c0*/  LEA.HI.X.SX32 R167, R86, R36.reuse, 0x1, P4 ;  /* 0x0000002456a77211 */ /* 0x080fe200020f0eff */
[----:B-1----:R-:W-:Y:S01]  /*57d0*/  FADD R4, R18, R4 ;  /* 0x0000000412047221 */ /* 0x002fe20000000000 */
[----:B------:R-:W-:Y:S02]  /*57e0*/  LEA.HI.X.SX32 R105, R40, R36, 0x1, P5 ;  /* 0x0000002428697211 */ /* 0x000fe400028f0eff */
[-C--:B------:R-:W-:Y:S02]  /*57f0*/  LEA R162, P4, R82, R70.reuse, 0x1 ;  /* 0x0000004652a27211 */ /* 0x080fe400078808ff */
[----:B------:R-:W-:Y:S01]  /*5800*/  LEA R100, P5, R38, R70, 0x1 ;  /* 0x0000004626647211 */ /* 0x000fe200078a08ff */
[----:B--2---:R-:W-:Y:S01]  /*5810*/  FADD R5, R20, R4 ;  /* 0x0000000414057221 */ /* 0x004fe20000000000 */
[----:B------:R-:W-:-:S02]  /*5820*/  LEA.HI.X.SX32 R163, R82, R36, 0x1, P4 ;  /* 0x0000002452a37211 */ /* 0x000fc400020f0eff */
[----:B------:R-:W-:Y:S02]  /*5830*/  LEA.HI.X.SX32 R101, R38, R36, 0x1, P5 ;  /* 0x0000002426657211 */ /* 0x000fe400028f0eff */
[-C--:B------:R-:W-:Y:S01]  /*5840*/  LEA R156, P4, R79, R70.reuse, 0x1 ;  /* 0x000000464f9c7211 */ /* 0x080fe200078808ff */
[----:B----4-:R-:W-:Y:S01]  /*5850*/  FADD R5, R19, R5 ;  /* 0x0000000513057221 */ /* 0x010fe20000000000 */
[C---:B------:R-:W-:Y:S02]  /*5860*/  LEA R96, P5, R42.reuse, R70, 0x1 ;  /* 0x000000462a607211 */ /* 0x040fe400078a08ff */
[-C--:B------:R-:W-:Y:S02]  /*5870*/  LEA.HI.X.SX32 R157, R79, R36.reuse, 0x1, P4 ;  /* 0x000000244f9d7211 */ /* 0x080fe400020f0eff */
[----:B------:R-:W-:Y:S01]  /*5880*/  LEA.HI.X.SX32 R97, R42, R36, 0x1, P5 ;  /* 0x000000242a617211 */ /* 0x000fe200028f0eff */
[----:B------:R-:W0:Y:S01]  /*5890*/  SHFL.BFLY PT, R6, R5, 0x10, 0x1f ;  /* 0x0e001f0005067f89 */ /* 0x000e2200000e0000 */
[----:B------:R-:W-:-:S02]  /*58a0*/  LEA R150, P4, R77, R70, 0x1 ;  /* 0x000000464d967211 */ /* 0x000fc400078808ff */
[C---:B------:R-:W-:Y:S02]  /*58b0*/  LEA R92, P5, R46.reuse, R70, 0x1 ;  /* 0x000000462e5c7211 */ /* 0x040fe400078a08ff */
[-C--:B------:R-:W-:Y:S02]  /*58c0*/  LEA.HI.X.SX32 R151, R77, R36.reuse, 0x1, P4 ;  /* 0x000000244d977211 */ /* 0x080fe400020f0eff */
[----:B------:R-:W-:Y:S02]  /*58d0*/  LEA.HI.X.SX32 R93, R46, R36, 0x1, P5 ;  /* 0x000000242e5d7211 */ /* 0x000fe400028f0eff */
[CC--:B------:R-:W-:Y:S02]  /*58e0*/  LEA R146, P4, R76.reuse, R70.reuse, 0x1 ;  /* 0x000000464c927211 */ /* 0x0c0fe400078808ff */
[----:B------:R-:W-:Y:S02]  /*58f0*/  LEA R88, P5, R51, R70, 0x1 ;  /* 0x0000004633587211 */ /* 0x000fe400078a08ff */
[----:B------:R-:W-:-:S02]  /*5900*/  LEA.HI.X.SX32 R147, R76, R36, 0x1, P4 ;  /* 0x000000244c937211 */ /* 0x000fc400020f0eff */
[----:B------:R-:W-:Y:S02]  /*5910*/  LEA.HI.X.SX32 R89, R51, R36, 0x1, P5 ;  /* 0x0000002433597211 */ /* 0x000fe400028f0eff */
[-C--:B------:R-:W-:Y:S02]  /*5920*/  LEA R142, P4, R74, R70.reuse, 0x1 ;  /* 0x000000464a8e7211 */ /* 0x080fe400078808ff */
[----:B------:R-:W-:Y:S02]  /*5930*/  LEA R82, P5, R58, R70, 0x1 ;  /* 0x000000463a527211 */ /* 0x000fe400078a08ff */
[----:B------:R-:W-:Y:S02]  /*5940*/  LEA R55, R37, R55, 0x1 ;  /* 0x0000003725377211 */ /* 0x000fe400078e08ff */
[-C--:B------:R-:W-:Y:S02]  /*5950*/  LEA.HI.X.SX32 R159, R83, R36.reuse, 0x1, P6 ;  /* 0x00000024539f7211 */ /* 0x080fe400030f0eff */
[-C--:B------:R-:W-:Y:S01]  /*5960*/  LEA.HI.X.SX32 R143, R74, R36.reuse, 0x1, P4 ;  /* 0x000000244a8f7211 */ /* 0x080fe200020f0eff */
[----:B------:R-:W-:Y:S01]  /*5970*/  IMAD R4, R37, 0x2, R55 ;  /* 0x0000000225047824 */ /* 0x000fe200078e0237 */
[----:B------:R-:W-:-:S02]  /*5980*/  LEA.HI.X.SX32 R83, R58, R36, 0x1, P5 ;  /* 0x000000243a537211 */ /* 0x000fc400028f0eff */
[CC--:B------:R-:W-:Y:S02]  /*5990*/  LEA R134, P4, R72.reuse, R70.reuse, 0x1 ;  /* 0x0000004648867211 */ /* 0x0c0fe400078808ff */
[C---:B------:R-:W-:Y:S02]  /*59a0*/  LEA R76, P5, R63.reuse, R70, 0x1 ;  /* 0x000000463f4c7211 */ /* 0x040fe400078a08ff */
[-C--:B------:R-:W-:Y:S02]  /*59b0*/  LEA.HI.X.SX32 R135, R72, R36.reuse, 0x1, P4 ;  /* 0x0000002448877211 */ /* 0x080fe400020f0eff */
[----:B------:R-:W-:Y:S01]  /*59c0*/  LEA.HI.X.SX32 R77, R63, R36, 0x1, P5 ;  /* 0x000000243f4d7211 */ /* 0x000fe200028f0eff */
[----:B---3--:R1:W-:Y:S01]  /*59d0*/  STS.U16 [R0+UR64+0x4000], R220 ;  /* 0x004000dc00007988 */ /* 0x0083e20008000440 */
[----:B------:R-:W-:-:S03]  /*59e0*/  LEA R72, P5, R4, R70, 0x1 ;  /* 0x0000004604487211 */ /* 0x000fc600078a08ff */
[----:B------:R2:W-:Y:S01]  /*59f0*/  STS.U16 [R0+UR64+0x4400], R219 ;  /* 0x004400db00007988 */ /* 0x0005e20008000440 */
[----:B------:R-:W-:Y:S02]  /*5a00*/  LEA R37, R37, R4, 0x1 ;  /* 0x0000000425257211 */ /* 0x000fe400078e08ff */
[----:B------:R-:W-:Y:S01]  /*5a10*/  LEA.HI.X.SX32 R73, R4, R36, 0x1, P5 ;  /* 0x0000002404497211 */ /* 0x000fe200028f0eff */
[----:B------:R3:W-:Y:S01]  /*5a20*/  STS.U16 [R0+UR64+0x4800], R218 ;  /* 0x004800da00007988 */ /* 0x0007e20008000440 */
[----:B0-----:R-:W-:-:S03]  /*5a30*/  FADD R4, R5, R6 ;  /* 0x0000000605047221 */ /* 0x001fc60000000000 */
[----:B-1----:R0:W5:Y:S04]  /*5a40*/  LDL.LU R220, [R1+0x160] ;  /* 0x0001600001dc7983 */ /* 0x0021680000300800 */
[----:B--2---:R0:W5:Y:S04]  /*5a50*/  LDL.LU R219, [R1+0x15c] ;  /* 0x00015c0001db7983 */ /* 0x0041680000300800 */
[----:B---3--:R0:W5:Y:S04]  /*5a60*/  LDL.LU R218, [R1+0x158] ;  /* 0x0001580001da7983 */ /* 0x0081680000300800 */
[----:B------:R1:W-:Y:S04]  /*5a70*/  STS.U16 [R0+UR64+0x4c00], R217 ;  /* 0x004c00d900007988 */ /* 0x0003e80008000440 */
[----:B------:R2:W-:Y:S04]  /*5a80*/  STS.U16 [R0+UR64+0x6000], R252 ;  /* 0x006000fc00007988 */ /* 0x0005e80008000440 */
[----:B------:R3:W-:Y:S04]  /*5a90*/  STS.U16 [R0+UR64+0x5000], R216 ;  /* 0x005000d800007988 */ /* 0x0007e80008000440 */
[----:B-1----:R0:W5:Y:S01]  /*5aa0*/  LDL.LU R217, [R1+0x154] ;  /* 0x0001540001d97983 */ /* 0x0021620000300800 */
[----:B--2---:R-:W-:-:S03]  /*5ab0*/  LOP3.LUT R252, R0, 0x20, RZ, 0x3c, !PT ;  /* 0x0000002000fc7812 */ /* 0x004fc600078e3cff */
[----:B------:R1:W-:Y:S04]  /*5ac0*/  STS.U16 [R0+UR64+0x5400], R215 ;  /* 0x005400d700007988 */ /* 0x0003e80008000440 */
[----:B---3--:R0:W5:Y:S04]  /*5ad0*/  LDL.LU R216, [R1+0x150] ;  /* 0x0001500001d87983 */ /* 0x0081680000300800 */
[----:B------:R2:W-:Y:S04]  /*5ae0*/  STS.U16 [R0+UR64+0x5800], R214 ;  /* 0x005800d600007988 */ /* 0x0005e80008000440 */
[----:B-1----:R0:W5:Y:S04]  /*5af0*/  LDL.LU R215, [R1+0x14c] ;  /* 0x00014c0001d77983 */ /* 0x0021680000300800 */
[----:B------:R1:W-:Y:S04]  /*5b00*/  STS.U16 [R0+UR64+0x5c00], R213 ;  /* 0x005c00d500007988 */ /* 0x0003e80008000440 */
[----:B--2---:R0:W5:Y:S04]  /*5b10*/  LDL.LU R214, [R1+0x148] ;  /* 0x0001480001d67983 */ /* 0x0041680000300800 */
[----:B------:R-:W-:Y:S04]  /*5b20*/  STS.U16 [R0+UR64+0x6400], R189 ;  /* 0x006400bd00007988 */ /* 0x000fe80008000440 */
[----:B-1----:R0:W5:Y:S04]  /*5b30*/  LDL.LU R213, [R1+0x144] ;  /* 0x0001440001d57983 */ /* 0x0021680000300800 */
[----:B------:R-:W-:Y:S04]  /*5b40*/  STS.U16 [R0+UR64+0x6800], R188 ;  /* 0x006800bc00007988 */ /* 0x000fe80008000440 */
[----:B------:R-:W-:Y:S04]  /*5b50*/  STS.U16 [R0+UR64+0x6c00], R141 ;  /* 0x006c008d00007988 */ /* 0x000fe80008000440 */
[----:B------:R-:W-:Y:S04]  /*5b60*/  STS.U16 [R0+UR64+0x7000], R140 ;  /* 0x0070008c00007988 */ /* 0x000fe80008000440 */
[----:B------:R-:W-:Y:S04]  /*5b70*/  STS.U16 [R0+UR64+0x7400], R139 ;  /* 0x0074008b00007988 */ /* 0x000fe80008000440 */
[----:B------:R-:W-:Y:S04]  /*5b80*/  STS.U16 [R0+UR64+0x7800], R138 ;  /* 0x0078008a00007988 */ /* 0x000fe80008000440 */
[----:B------:R-:W-:Y:S01]  /*5b90*/  STS.U16 [R0+UR64+0x7c00], R67 ;  /* 0x007c004300007988 */ /* 0x000fe20008000440 */
[----:B------:R-:W-:-:S03]  /*5ba0*/  F2FP.F16.F32.PACK_AB R5, R209, R208 ;  /* 0x000000d0d105723e */ /* 0x000fc600000000ff */
[----:B------:R1:W-:Y:S04]  /*5bb0*/  STL [R1+0x108], R4 ;  /* 0x0001080401007387 */ /* 0x0003e80000100800 */
[----:B------:R2:W-:Y:S01]  /*5bc0*/  STS.U16 [R252+UR64+0x4100], R212 ;  /* 0x004100d4fc007988 */ /* 0x0005e20008000440 */
[----:B------:R-:W-:Y:S02]  /*5bd0*/  F2FP.F16.F32.PACK_AB R6, R207, R206 ;  /* 0x000000cecf06723e */ /* 0x000fe400000000ff */
[----:B-1----:R-:W-:Y:S01]  /*5be0*/  F2FP.F16.F32.PACK_AB R4, R211, R210 ;  /* 0x000000d2d304723e */ /* 0x002fe200000000ff */
[----:B--2---:R0:W5:Y:S04]  /*5bf0*/  LDL.LU R212, [R1+0x140] ;  /* 0x0001400001d47983 */ /* 0x0041680000300800 */
[----:B------:R0:W5:Y:S04]  /*5c00*/  LDL.LU R211, [R1+0x13c] ;  /* 0x00013c0001d37983 */ /* 0x0001680000300800 */
[----:B------:R0:W5:Y:S01]  /*5c10*/  LDL.LU R210, [R1+0x138] ;  /* 0x0001380001d27983 */ /* 0x0001620000300800 */
[----:B------:R-:W-:-:S03]  /*5c20*/  F2FP.F16.F32.PACK_AB R7, R7, R205 ;  /* 0x000000cd0707723e */ /* 0x000fc600000000ff */
        /* <DEDUP_REMOVED lines=12> */
[----:B------:R0:W5:Y:S04]  /*5cf0*/  LDL.LU R203, [R1+0x11c] ;  /* 0x00011c0001cb7983 */ /* 0x0001680000300800 */
[----:B------:R0:W5:Y:S04]  /*5d00*/  LDL.LU R202, [R1+0x118] ;  /* 0x0001180001ca7983 */ /* 0x0001680000300800 */
[----:B------:R0:W5:Y:S04]  /*5d10*/  LDL.LU R68, [R1+0x114] ;  /* 0x0001140001447983 */ /* 0x0001680000300800 */
[----:B------:R0:W5:Y:S04]  /*5d20*/  LDL.LU R3, [R1+0x110] ;  /* 0x0001100001037983 */ /* 0x0001680000300800 */
[----:B------:R0:W5:Y:S01]  /*5d30*/  LDL.LU R2, [R1+0x10c] ;  /* 0x00010c0001027983 */ /* 0x0001620000300800 */
[----:B------:R-:W-:-:S04]  /*5d40*/  LEA R130, P4, R65, R70, 0x1 ;  /* 0x0000004641827211 */ /* 0x000fc800078808ff */
[----:B------:R-:W-:Y:S02]  /*5d50*/  LEA.HI.X.SX32 R131, R65, R36, 0x1, P4 ;  /* 0x0000002441837211 */ /* 0x000fe400020f0eff */
        /* <DEDUP_REMOVED lines=18> */
[-C--:B------:R-:W-:Y:S02]  /*5e80*/  LEA R90, P4, R54, R70.reuse, 0x1 ;  /* 0x00000046365a7211 */ /* 0x080fe400078808ff */
[----:B------:R-:W-:Y:S02]  /*5e90*/  LEA R152, P6, R80, R70, 0x1 ;  /* 0x0000004650987211 */ /* 0x000fe400078c08ff */
[----:B------:R-:W-:Y:S02]  /*5ea0*/  LEA.HI.X.SX32 R91, R54, R36, 0x1, P4 ;  /* 0x00000024365b7211 */ /* 0x000fe400020f0eff */
[----:B------:R-:W-:Y:S02]  /*5eb0*/  LEA R84, P4, R59, R70, 0x1 ;  /* 0x000000463b547211 */ /* 0x000fe400078808ff */
[----:B------:R-:W-:-:S02]  /*5ec0*/  LEA.HI.X.SX32 R153, R80, R36, 0x1, P6 ;  /* 0x0000002450997211 */ /* 0x000fc400030f0eff */
        /* <DEDUP_REMOVED lines=9> */
[-C--:B------:R-:W-:Y:S02]  /*5f60*/  LEA.HI.X.SX32 R75, R55, R36.reuse, 0x1, P4 ;  /* 0x00000024374b7211 */ /* 0x080fe400020f0eff */
[----:B------:R-:W-:Y:S02]  /*5f70*/  LEA.HI.X.SX32 R71, R37, R36, 0x1, P6 ;  /* 0x0000002425477211 */ /* 0x000fe400030f0eff */
[----:B------:R-:W-:-:S02]  /*5f80*/  F2FP.F16.F32.PACK_AB R14, R14, R24 ;  /* 0x000000180e0e723e */ /* 0x000fc400000000ff */
[----:B------:R-:W-:Y:S02]  /*5f90*/  F2FP.F16.F32.PACK_AB R15, R15, R23 ;  /* 0x000000170f0f723e */ /* 0x000fe400000000ff */
[----:B------:R-:W-:Y:S02]  /*5fa0*/  F2FP.F16.F32.PACK_AB R16, R16, R28 ;  /* 0x0000001c1010723e */ /* 0x000fe400000000ff */
[----:B------:R-:W-:Y:S02]  /*5fb0*/  F2FP.F16.F32.PACK_AB R17, R17, R22 ;  /* 0x000000161111723e */ /* 0x000fe400000000ff */
[----:B------:R-:W-:Y:S02]  /*5fc0*/  F2FP.F16.F32.PACK_AB R18, R18, R21 ;  /* 0x000000151212723e */ /* 0x000fe400000000ff */
[----:B------:R-:W-:Y:S02]  /*5fd0*/  F2FP.F16.F32.PACK_AB R19, R19, R20 ;  /* 0x000000141313723e */ /* 0x000fe400000000ff */
[----:B------:R-:W-:-:S02]  /*5fe0*/  PRMT R49, RZ, 0x7610, R49 ;  /* 0x00007610ff317816 */ /* 0x000fc40000000031 */
[----:B------:R-:W-:Y:S02]  /*5ff0*/  PRMT R47, RZ, 0x7610, R47 ;  /* 0x00007610ff2f7816 */ /* 0x000fe4000000002f */
[----:B------:R-:W-:Y:S02]  /*6000*/  PRMT R45, RZ, 0x7610, R45 ;  /* 0x00007610ff2d7816 */ /* 0x000fe4000000002d */
[----:B------:R-:W-:Y:S01]  /*6010*/  PRMT R43, RZ, 0x7610, R43 ;  /* 0x00007610ff2b7816 */ /* 0x000fe2000000002b */
[----:B------:R0:W5:Y:S01]  /*6020*/  @P2 LDG.E.U16 R49, desc[UR8][R162.64] ;  /* 0x00000008a2312981 */ /* 0x000162000c1e1500 */
[----:B------:R-:W-:Y:S02]  /*6030*/  PRMT R41, RZ, 0x7610, R41 ;  /* 0x00007610ff297816 */ /* 0x000fe40000000029 */
[----:B------:R-:W-:Y:S01]  /*6040*/  PRMT R39, RZ, 0x7610, R39 ;  /* 0x00007610ff277816 */ /* 0x000fe20000000027 */
[----:B------:R0:W5:Y:S01]  /*6050*/  @P2 LDG.E.U16 R47, desc[UR8][R156.64] ;  /* 0x000000089c2f2981 */ /* 0x000162000c1e1500 */
[----:B------:R-:W-:-:S02]  /*6060*/  PRMT R37, RZ, 0x7610, R37 ;  /* 0x00007610ff257816 */ /* 0x000fc40000000025 */
[----:B------:R-:W-:Y:S01]  /*6070*/  PRMT R35, RZ, 0x7610, R35 ;  /* 0x00007610ff237816 */ /* 0x000fe20000000023 */
[----:B------:R0:W5:Y:S01]  /*6080*/  @P2 LDG.E.U16 R45, desc[UR8][R150.64] ;  /* 0x00000008962d2981 */ /* 0x000162000c1e1500 */
        /* <DEDUP_REMOVED lines=57> */
[----:B------:R-:W-:-:S03]  /*6420*/  PRMT R51, RZ, 0x7610, R51 ;  /* 0x00007610ff337816 */ /* 0x000fc60000000033 */
[----:B------:R0:W5:Y:S04]  /*6430*/  @P2 LDG.E.U16 R36, desc[UR8][R120.64] ;  /* 0x0000000878242981 */ /* 0x000168000c1e1500 */
        /* <DEDUP_REMOVED lines=23> */
[----:B------:R0:W5:Y:S01]  /*65b0*/  @P2 LDG.E.U16 R51, desc[UR8][R70.64] ;  /* 0x0000000846332981 */ /* 0x000162000c1e1500 */
[----:B------:R-:W-:Y:S05]  /*65c0*/  @!P2 BRA `(.L_x_9) ;  /* 0x000000000008a947 */ /* 0x000fea0003800000 */
[----:B------:R1:W-:Y:S01]  /*65d0*/  STTM.16dp32bit_t0_t15.x16 tmem[UR66+0x80], R4 ;  /* 0x00008004000079ed */ /* 0x0003e20008a00042 */
[----:B------:R1:W-:Y:S02]  /*65e0*/  STTM.16dp32bit_t16_t31.x16 tmem[UR66+0x90], R4 ;  /* 0x00009004000079ed */ /* 0x0003e40008a20042 */
.L_x_9:
[----:B-1----:R-:W2:Y:S01]  /*65f0*/  LDL.LU R4, [R1+0x108] ;  /* 0x0001080001047983 */ /* 0x002ea20000300800 */
[C---:B------:R-:W-:Y:S01]  /*6600*/  LOP3.LUT R6, R0.reuse, 0x40, RZ, 0x3c, !PT ;  /* 0x0000004000067812 */ /* 0x040fe200078e3cff */
[----:B------:R-:W-:Y:S01]  /*6610*/  FADD R138, -R69, -INF ;  /* 0xff800000458a7421 */ /* 0x000fe20000000100 */
[----:B------:R-:W-:Y:S01]  /*6620*/  LOP3.LUT R5, R0, 0x60, RZ, 0x3c, !PT ;  /* 0x0000006000057812 */ /* 0x000fe200078e3cff */
[----:B-----5:R-:W-:Y:S02]  /*6630*/  STS.U16 [R252+UR64+0x4500], R49 ;  /* 0x00450031fc007988 */ /* 0x020fe40008000440 */
[----:B------:R-:W-:Y:S02]  /*6640*/  FMUL R138, R138, 1.4426950216293334961 ;  /* 0x3fb8aa3b8a8a7820 */ /* 0x000fe40000400000 */
[----:B------:R-:W-:Y:S04]  /*6650*/  STS.U16 [R252+UR64+0x4900], R47 ;  /* 0x0049002ffc007988 */ /* 0x000fe80008000440 */
[----:B------:R-:W-:Y:S01]  /*6660*/  STS.U16 [R252+UR64+0x4d00], R45 ;  /* 0x004d002dfc007988 */ /* 0x000fe20008000440 */
[----:B------:R-:W2:Y:S03]  /*6670*/  MUFU.EX2 R138, R138 ;  /* 0x0000008a008a7308 */ /* 0x000ea60000000800 */
        /* <DEDUP_REMOVED lines=44> */
[----:B------:R-:W3:Y:S01]  /*6940*/  FENCE.VIEW.ASYNC.T ;  /* 0x00000000000073c6 */ /* 0x000ee20000000200 */
[----:B--2---:R-:W-:Y:S01]  /*6950*/  FADD R139, R138, R4 ;  /* 0x000000048a8b7221 */ /* 0x004fe20000000000 */
[----:B---3--:R-:W-:Y:S06]  /*6960*/  BAR.SYNC.DEFER_BLOCKING 0x0 ;  /* 0x0000000000007b1d */ /* 0x008fec0000010000 */
[----:B-1----:R-:W1:Y:S01]  /*6970*/  LDTM.16dp32bit_t0_t15.x64 R4, tmem[UR66] ;  /* 0x00000042000479ee */ /* 0x002e620008b00000 */
[----:B------:R-:W2:Y:S01]  /*6980*/  LDTM.16dp32bit_t16_t31.x64 R4, tmem[UR66+0x40] ;  /* 0x00004042000479ee */ /* 0x000ea20008b20000 */
[----:B------:R-:W-:Y:S01]  /*6990*/  NOP ;  /* 0x0000000000007918 */ /* 0x000fe20000000000 */
[----:B------:R-:W-:Y:S05]  /*69a0*/  @!P2 BRA `(.L_x_10) ;  /* 0x000000040008a947 */ /* 0x000fea0003800000 */
[C---:B-12---:R-:W-:Y:S01]  /*69b0*/  FMUL R4, R138.reuse, R4 ;  /* 0x000000048a047220 */ /* 0x046fe20000400000 */
[C---:B------:R-:W-:Y:S01]  /*69c0*/  FMUL R5, R138.reuse, R5 ;  /* 0x000000058a057220 */ /* 0x040fe20000400000 */
        /* <DEDUP_REMOVED lines=61> */
[----:B------:R-:W-:-:S04]  /*6da0*/  FMUL R67, R138, R67 ;  /* 0x000000438a437220 */ /* 0x000fc80000400000 */
[----:B------:R3:W-:Y:S01]  /*6db0*/  STTM.16dp32bit_t0_t15.x64 tmem[UR66], R4 ;  /* 0x00000004000079ed */ /* 0x0007e20008b00042 */
[----:B------:R3:W-:Y:S02]  /*6dc0*/  STTM.16dp32bit_t16_t31.x64 tmem[UR66+0x40], R4 ;  /* 0x00004004000079ed */ /* 0x0007e40008b20042 */
.L_x_10:
[----:B--2---:R-:W2:Y:S02]  /*6dd0*/  FENCE.VIEW.ASYNC.T ;  /* 0x00000000000073c6 */ /* 0x004ea40000000200 */
[----:B--2---:R-:W-:Y:S01]  /*6de0*/  BAR.SYNC.DEFER_BLOCKING 0x0 ;  /* 0x0000000000007b1d */ /* 0x004fe20000010000 */
[----:B------:R-:W-:-:S05]  /*6df0*/  UIADD3 UR69, UPT, UPT, UR65, 0x80, URZ ;  /* 0x0000008041457890 */ /* 0x000fca000fffe0ff */
[----:B------:R-:W2:Y:S01]  /*6e00*/  LDCU UR4, c[0x0][0x3f0] ;  /* 0x00007e00ff0477ac */ /* 0x000ea20008000800 */
[----:B------:R4:W-:Y:S06]  /*6e10*/  MEMBAR.ALL.CTA ;  /* 0x0000000000007992 */ /* 0x0009ec0000008000 */
[----:B----4-:R-:W4:Y:S01]  /*6e20*/  FENCE.VIEW.ASYNC.S ;  /* 0x00000000000073c6 */ /* 0x010f220000000000 */
[----:B--2---:R-:W-:-:S04]  /*6e30*/  UIADD3 UR4, UPT, UPT, UR4, -0x40, URZ ;  /* 0xffffffc004047890 */ /* 0x004fc8000fffe0ff */
[----:B------:R-:W-:Y:S01]  /*6e40*/  UISETP.GE.AND UP1, UPT, UR4, 0x1, UPT ;  /* 0x000000010400788c */ /* 0x000fe2000bf26270 */
[----:B----4-:R-:W-:Y:S06]  /*6e50*/  BAR.SYNC.DEFER_BLOCKING 0x0 ;  /* 0x0000000000007b1d */ /* 0x010fec0000010000 */
[----:B------:R-:W-:Y:S05]  /*6e60*/  @!P3 BRA `(.L_x_11) ;  /* 0x00000000007cb947 */ /* 0x000fea0003800000 */
[----:B------:R-:W-:Y:S01]  /*6e70*/  UIADD3 UR5, UPT, UPT, UR64, 0x4000, URZ ;  /* 0x0000400040057890 */ /* 0x000fe2000fffe0ff */
[----:B------:R-:W-:Y:S01]  /*6e80*/  UMOV UR4, URZ ;  /* 0x000000ff00047c82 */ /* 0x000fe20008000000 */
[----:B------:R-:W-:Y:S02]  /*6e90*/  UIADD3 UR6, UPT, UPT, UR65, 0x88, URZ ;  /* 0x0000008841067890 */ /* 0x000fe4000fffe0ff */
[----:B------:R-:W-:Y:S02]  /*6ea0*/  USHF.R.U32.HI UR5, URZ, 0x4, UR5 ;  /* 0x00000004ff057899 */ /* 0x000fe40008011605 */
[----:B------:R-:W-:Y:S02]  /*6eb0*/  UIADD3 UR11, UPT, UPT, UR65, 0x90, URZ ;  /* 0x00000090410b7890 */ /* 0x000fe4000fffe0ff */
[----:B------:R-:W-:Y:S02]  /*6ec0*/  USGXT.U32 UR12, UR5, 0xe ;  /* 0x0000000e050c789a */ /* 0x000fe40008000000 */
[----:B------:R-:W-:-:S02]  /*6ed0*/  UIADD3 UR14, UPT, UPT, UR65, 0x98, URZ ;  /* 0x00000098410e7890 */ /* 0x000fc4000fffe0ff */
[----:B------:R-:W-:Y:S01]  /*6ee0*/  UIADD3 UR18, UP2, UPT, UR12, 0x2, URZ ;  /* 0x000000020c127890 */ /* 0x000fe2000ff5e0ff */
[----:B------:R-:W-:Y:S01]  /*6ef0*/  UMOV UR16, 0x0 ;  /* 0x0000000000107882 */ /* 0x000fe20000000000 */
[----:B------:R-:W-:Y:S02]  /*6f00*/  UMOV UR17, 0x4200010 ;  /* 0x0420001000117882 */ /* 0x000fe40000000000 */
[----:B------:R-:W-:Y:S02]  /*6f10*/  UIADD3.X UR19, UPT, UPT, UR4, 0x40004040, URZ, UP2, !UPT ;  /* 0x4000404004137890 */ /* 0x000fe400097fe4ff */
[----:B------:R-:W-:Y:S02]  /*6f20*/  UIADD3 UR22, UP2, UPT, UR18, 0x2, URZ ;  /* 0x0000000212167890 */ /* 0x000fe4000ff5e0ff */
[----:B------:R-:W-:Y:S02]  /*6f30*/  UIADD3 UR26, UP3, UPT, UR18, 0x4, URZ ;  /* 0x00000004121a7890 */ /* 0x000fe4000ff7e0ff */
[----:B------:R-:W-:-:S02]  /*6f40*/  UIADD3.X UR23, UPT, UPT, UR19, URZ, URZ, UP2, !UPT ;  /* 0x000000ff13177290 */ /* 0x000fc400097fe4ff */
[----:B------:R-:W-:Y:S01]  /*6f50*/  UIADD3.X UR27, UPT, UPT, UR19, URZ, URZ, UP3, !UPT ;  /* 0x000000ff131b7290 */ /* 0x000fe20009ffe4ff */
[----:B------:R-:W-:Y:S01]  /*6f60*/  UMOV UR13, 0x40004040 ;  /* 0x40004040000d7882 */ /* 0x000fe20000000000 */
[----:B------:R-:W-:Y:S01]  /*6f70*/  UMOV UR20, 0x0 ;  /* 0x0000000000147882 */ /* 0x000fe20000000000 */
[----:B------:R-:W-:Y:S01]  /*6f80*/  UMOV UR21, 0x4200010 ;  /* 0x0420001000157882 */ /* 0x000fe20000000000 */
[----:B------:R-:W-:Y:S01]  /*6f90*/  UMOV UR24, 0x0 ;  /* 0x0000000000187882 */ /* 0x000fe20000000000 */
[----:B------:R-:W-:Y:S01]  /*6fa0*/  UMOV UR25, 0x4200010 ;  /* 0x0420001000197882 */ /* 0x000fe20000000000 */
[----:B------:R-:W-:Y:S01]  /*6fb0*/  UMOV UR4, UR67 ;  /* 0x0000004300047c82 */ /* 0x000fe20008000000 */
[----:B------:R-:W-:Y:S01]  /*6fc0*/  UMOV UR5, URZ ;  /* 0x000000ff00057c82 */ /* 0x000fe20008000000 */
[----:B------:R2:W-:Y:S01]  /*6fd0*/  UTCHMMA tmem[UR69], gdesc[UR12], tmem[UR65], tmem[UR16], idesc[UR17], UPT ;  /* 0x00ff100c450079ea */ /* 0x0005e2000b800041 */
[----:B------:R-:W-:Y:S01]  /*6fe0*/  UMOV UR28, 0x0 ;  /* 0x00000000001c7882 */ /* 0x000fe20000000000 */
[----:B------:R-:W-:Y:S01]  /*6ff0*/  UMOV UR29, 0x4200010 ;  /* 0x04200010001d7882 */ /* 0x000fe20000000000 */
[----:B------:R2:W-:Y:S01]  /*7000*/  UTCHMMA tmem[UR6], gdesc[UR18], tmem[UR65], tmem[UR20], idesc[UR21], UPT ;  /* 0x00ff1412060079ea */ /* 0x0005e2000b800041 */
[----:B------:R-:W-:Y:S01]  /*7010*/  UMOV UR4, UR4 ;  /* 0x0000000400047c82 */ /* 0x000fe20008000000 */
[----:B------:R2:W-:Y:S01]  /*7020*/  UTCHMMA tmem[UR11], gdesc[UR22], tmem[UR65], tmem[UR24], idesc[UR25], UPT ;  /* 0x00ff18160b0079ea */ /* 0x0005e2000b800041 */
[----:B------:R2:W-:Y:S01]  /*7030*/  UTCHMMA tmem[UR14], gdesc[UR26], tmem[UR65], tmem[UR28], idesc[UR29], UPT ;  /* 0x00ff1c1a0e0079ea */ /* 0x0005e2000b800041 */
[----:B------:R2:W-:Y:S01]  /*7040*/  UTCBAR [UR4], URZ ;  /* 0x000000ff040073e9 */ /* 0x0005e200080000ff */
[----:B------:R-:W-:Y:S01]  /*7050*/  NOP ;  /* 0x0000000000007918 */ /* 0x000fe20000000000 */
.L_x_11:
[----:B------:R-:W-:Y:S01]  /*7060*/  FSEL R69, R69, -INF , P2 ;  /* 0xff80000045457808 */ /* 0x000fe20001000000 */
[----:B------:R-:W-:Y:S01]  /*7070*/  UMOV UR45, URZ ;  /* 0x000000ff002d7c82 */ /* 0x000fe20008000000 */
[----:B------:R-:W-:Y:S01]  /*7080*/  FSEL R138, R139, 1, P2 ;  /* 0x3f8000008b8a7808 */ /* 0x000fe20001000000 */
[----:B------:R-:W-:Y:S06]  /*7090*/  BRA.U !UP1, `(.L_x_12) ;  /* 0x0000003509ac7547 */ /* 0x000fec000b800000 */
[----:B------:R-:W4:Y:S01]  /*70a0*/  LDCU UR45, c[0x0][0x3d4] ;  /* 0x00007a80ff2d77ac */ /* 0x000f220008000800 */
[----:B------:R-:W5:Y:S01]  /*70b0*/  LDC R189, c[0x0][0x3c4] ;  /* 0x0000f100ffbd7b82 */ /* 0x000f620000000800 */
[----:B-1-3--:R-:W-:Y:S02]  /*70c0*/  HFMA2 R37, -RZ, RZ, 0, 0 ;  /* 0x00000000ff257431 */ /* 0x00afe400000001ff */
[----:B------:R-:W-:Y:S01]  /*70d0*/  IMAD.MOV.U32 R36, RZ, RZ, R69 ;  /* 0x000000ffff247224 */ /* 0x000fe200078e0045 */
[----:B------:R-:W-:Y:S02]  /*70e0*/  USHF.R.U32.HI UR44, URZ, 0x4, UR64 ;  /* 0x00000004ff2c7899 */ /* 0x000fe40008011640 */
[----:B------:R-:W-:Y:S02]  /*70f0*/  USHF.R.U32.HI UR46, URZ, 0x4, UR10 ;  /* 0x00000004ff2e7899 */ /* 0x000fe4000801160a */
[----:B------:R-:W-:Y:S02]  /*7100*/  UIADD3 UR10, UPT, UPT, UR64, 0xc000, URZ ;  /* 0x0000c000400a7890 */ /* 0x000fe4000fffe0ff */
[----:B------:R-:W-:-:S02]  /*7110*/  USGXT.U32 UR44, UR44, 0xe ;  /* 0x0000000e2c2c789a */ /* 0x000fc40008000000 */
[----:B------:R-:W-:Y:S02]  /*7120*/  USHF.R.U32.HI UR74, URZ, 0x4, UR10 ;  /* 0x00000004ff4a7899 */ /* 0x000fe4000801160a */
[----:B------:R-:W-:Y:S01]  /*7130*/  UIADD3 UR10, UP2, UPT, UR44, 0x80, URZ ;  /* 0x000000802c0a7890 */ /* 0x000fe2000ff5e0ff */
[----:B--2---:R-:W-:Y:S01]  /*7140*/  UMOV UR11, URZ ;  /* 0x000000ff000b7c82 */ /* 0x004fe20008000000 */
[----:B------:R-:W-:Y:S02]  /*7150*/  USGXT.U32 UR46, UR46, 0xe ;  /* 0x0000000e2e2e789a */ /* 0x000fe40008000000 */
[----:B------:R-:W-:Y:S02]  /*7160*/  UIADD3.X UR11, UPT, UPT, UR11, 0x40004040, URZ, UP2, !UPT ;  /* 0x400040400b0b7890 */ /* 0x000fe400097fe4ff */
[----:B------:R-:W-:Y:S02]  /*7170*/  UIADD3 UR14, UP6, UPT, UR10, 0x80, URZ ;  /* 0x000000800a0e7890 */ /* 0x000fe4000ffde0ff */
[----:B------:R-:W-:-:S02]  /*7180*/  USGXT.U32 UR74, UR74, 0xe ;  /* 0x0000000e4a4a789a */ /* 0x000fc40008000000 */
[----:B----4-:R-:W-:Y:S01]  /*7190*/  USHF.L.U32 UR45, UR45, 0x6, URZ ;  /* 0x000000062d2d7899 */ /* 0x010fe200080006ff */
[----:B-----5:R-:W-:Y:S01]  /*71a0*/  IMAD.SHL.U32 R139, R189, 0x40, RZ ;  /* 0x00000040bd8b7824 */ /* 0x020fe200078e00ff */
[----:B------:R-:W-:Y:S02]  /*71b0*/  UIADD3 UR12, UP1, UPT, UR46, 0x2, URZ ;  /* 0x000000022e0c7890 */ /* 0x000fe4000ff3e0ff */
[----:B------:R-:W-:Y:S02]  /*71c0*/  UIADD3.X UR15, UPT, UPT, UR11, URZ, URZ, UP6, !UPT ;  /* 0x000000ff0b0f7290 */ /* 0x000fe4000b7fe4ff */
[----:B------:R-:W-:Y:S01]  /*71d0*/  UIADD3 UR26, UP6, UPT, UR74, 0x2, URZ ;  /* 0x000000024a1a7890 */ /* 0x000fe2000ffde0ff */
[----:B------:R-:W-:Y:S01]  /*71e0*/  MOV R140, UR45 ;  /* 0x0000002d008c7c02 */ /* 0x000fe20008000f00 */
[----:B------:R-:W-:Y:S01]  /*71f0*/  UMOV UR4, URZ ;  /* 0x000000ff00047c82 */ /* 0x000fe20008000000 */
[----:B------:R-:W-:Y:S01]  /*7200*/  UMOV UR5, URZ ;  /* 0x000000ff00057c82 */ /* 0x000fe20008000000 */
[----:B------:R-:W-:-:S02]  /*7210*/  UIADD3.X UR13, UPT, UPT, UR4, 0x40004040, URZ, UP1, !UPT ;  /* 0x40004040040d7890 */ /* 0x000fc40008ffe4ff */
[----:B------:R-:W-:Y:S02]  /*7220*/  UIADD3 UR18, UP2, UPT, UR10, 0x180, URZ ;  /* 0x000001800a127890 */ /* 0x000fe4000ff5e0ff */
[----:B------:R-:W-:Y:S02]  /*7230*/  UIADD3 UR16, UP1, UPT, UR10, 0x100, URZ ;  /* 0x000001000a107890 */ /* 0x000fe4000ff3e0ff */
[----:B------:R-:W-:Y:S02]  /*7240*/  UIADD3 UR20, UP3, UPT, UR10, 0x200, URZ ;  /* 0x000002000a147890 */ /* 0x000fe4000ff7e0ff */
[----:B------:R-:W-:Y:S02]  /*7250*/  UIADD3 UR22, UP4, UPT, UR10, 0x280, URZ ;  /* 0x000002800a167890 */ /* 0x000fe4000ff9e0ff */
[----:B------:R-:W-:Y:S02]  /*7260*/  UIADD3 UR24, UP5, UPT, UR10, 0x300, URZ ;  /* 0x000003000a187890 */ /* 0x000fe4000ffbe0ff */
[----:B------:R-:W-:-:S02]  /*7270*/  UIADD3.X UR27, UPT, UPT, UR5, 0x40004040, URZ, UP6, !UPT ;  /* 0x40004040051b7890 */ /* 0x000fc4000b7fe4ff */
[----:B------:R-:W-:Y:S01]  /*7280*/  UIADD3.X UR19, UPT, UPT, UR11, URZ, URZ, UP2, !UPT ;  /* 0x000000ff0b137290 */ /* 0x000fe200097fe4ff */
[----:B------:R-:W-:Y:S01]  /*7290*/  UMOV UR70, 0x1 ;  /* 0x0000000100467882 */ /* 0x000fe20000000000 */
[----:B------:R-:W-:Y:S01]  /*72a0*/  UMOV UR73, URZ ;  /* 0x000000ff00497c82 */ /* 0x000fe20008000000 */
[----:B------:R-:W-:Y:S01]  /*72b0*/  UMOV UR6, URZ ;  /* 0x000000ff00067c82 */ /* 0x000fe20008000000 */
[----:B------:R-:W1:Y:S01]  /*72c0*/  LDCU UR71, c[0x0][0x3f0] ;  /* 0x00007e00ff4777ac */ /* 0x000e620008000800 */
[----:B------:R-:W2:Y:S01]  /*72d0*/  LDCU UR72, c[0x0][0x3a8] ;  /* 0x00007500ff4877ac */ /* 0x000ea20008000800 */
[----:B------:R-:W-:Y:S02]  /*72e0*/  UIADD3.X UR17, UPT, UPT, UR11, URZ, URZ, UP1, !UPT ;  /* 0x000000ff0b117290 */ /* 0x000fe40008ffe4ff */
[----:B------:R-:W-:Y:S02]  /*72f0*/  UIADD3.X UR21, UPT, UPT, UR11, URZ, URZ, UP3, !UPT ;  /* 0x000000ff0b157290 */ /* 0x000fe40009ffe4ff */
[----:B------:R-:W-:-:S02]  /*7300*/  UIADD3.X UR23, UPT, UPT, UR11, URZ, URZ, UP4, !UPT ;  /* 0x000000ff0b177290 */ /* 0x000fc4000a7fe4ff */
[----:B------:R-:W-:Y:S02]  /*7310*/  UIADD3.X UR25, UPT, UPT, UR11, URZ, URZ, UP5, !UPT ;  /* 0x000000ff0b197290 */ /* 0x000fe4000affe4ff */
[----:B------:R-:W-:Y:S02]  /*7320*/  UIADD3.64 UR28, UPT, UPT, UR12, 0x2, URZ ;  /* 0x000000020c1c7897 */ /* 0x000fe4000fffe0ff */
[----:B------:R-:W-:Y:S02]  /*7330*/  UIADD3.64 UR30, UPT, UPT, UR12, 0x4, URZ ;  /* 0x000000040c1e7897 */ /* 0x000fe4000fffe0ff */
[----:B------:R-:W-:Y:S02]  /*7340*/  UIADD3.64 UR32, UPT, UPT, UR12, 0x1fe, URZ ;  /* 0x000001fe0c207897 */ /* 0x000fe4000fffe0ff */
[----:B------:R-:W-:Y:S02]  /*7350*/  UIADD3.64 UR34, UPT, UPT, UR12, 0x200, URZ ;  /* 0x000002000c227897 */ /* 0x000fe4000fffe0ff */
[----:B------:R-:W-:-:S02]  /*7360*/  UIADD3.64 UR36, UPT, UPT, UR12, 0x202, URZ ;  /* 0x000002020c247897 */ /* 0x000fc4000fffe0ff */
[----:B------:R-:W-:Y:S02]  /*7370*/  UIADD3.64 UR38, UPT, UPT, UR12, 0x204, URZ ;  /* 0x000002040c267897 */ /* 0x000fe4000fffe0ff */
[----:B------:R-:W-:Y:S02]  /*7380*/  UIADD3.64 UR40, UPT, UPT, UR26, 0x2, URZ ;  /* 0x000000021a287897 */ /* 0x000fe4000fffe0ff */
[----:B------:R-:W-:Y:S02]  /*7390*/  UIADD3.64 UR42, UPT, UPT, UR26, 0x4, URZ ;  /* 0x000000041a2a7897 */ /* 0x000fe4000fffe0ff */
[----:B-12---:R-:W-:-:S11]  /*73a0*/  UISETP.NE.U32.AND UP2, UPT, UR47, URZ, UPT ;  /* 0x000000ff2f00728c */ /* 0x006fd6000bf45070 */
.L_x_17:
[----:B------:R-:W2:Y:S04]  /*73b0*/  LDL.64 R8, [R1+0xd8] ;  /* 0x0000d80001087983 */ /* 0x000ea80000100a00 */
[----:B------:R-:W3:Y:S04]  /*73c0*/  LDL.64 R12, [R1+0x68] ;  /* 0x00006800010c7983 */ /* 0x000ee80000100a00 */
[----:B------:R-:W4:Y:S04]  /*73d0*/  LDL.64 R10, [R1+0xa0] ;  /* 0x0000a000010a7983 */ /* 0x000f280000100a00 */
[----:B------:R-:W5:Y:S04]  /*73e0*/  LDL.64 R18, [R1+0x60] ;  /* 0x0000600001127983 */ /* 0x000f680000100a00 */
        /* <DEDUP_REMOVED lines=17> */
[----:B------:R-:W5:Y:S01]  /*7500*/  LDL.64 R58, [R1+0x80] ;  /* 0x00008000013a7983 */ /* 0x000f620000100a00 */
[C---:B------:R-:W-:Y:S01]  /*7510*/  IMAD.SHL.U32 R6, R189.reuse, 0x8, RZ ;  /* 0x00000008bd067824 */ /* 0x040fe200078e00ff */
[----:B------:R-:W-:-:S02]  /*7520*/  LEA R50, P2, R189, R2, 0x4 ;  /* 0x00000002bd327211 */ /* 0x000fc400078420ff */
[C---:B------:R-:W-:Y:S02]  /*7530*/  SHF.L.U32 R5, R189.reuse, 0x4, RZ ;  /* 0x00000004bd057819 */ /* 0x040fe400000006ff */
[----:B------:R-:W-:Y:S01]  /*7540*/  LEA R4, P3, R189, R2, 0x5 ;  /* 0x00000002bd047211 */ /* 0x000fe200078628ff */
[----:B------:R-:W-:Y:S01]  /*7550*/  IMAD.WIDE R14, R139, 0x2, R248 ;  /* 0x000000028b0e7825 */ /* 0x000fe200078e02f8 */
[-C--:B------:R-:W-:Y:S01]  /*7560*/  LEA.HI.X.SX32 R51, R6, R3.reuse, 0x1, P2 ;  /* 0x0000000306337211 */ /* 0x080fe200010f0eff */
[----:B------:R-:W5:Y:S01]  /*7570*/  LDL.64 R52, [R1+0x8] ;  /* 0x0000080001347983 */ /* 0x000f620000100a00 */
[----:B------:R-:W-:Y:S01]  /*7580*/  LEA.HI.X.SX32 R5, R5, R3, 0x1, P3 ;  /* 0x0000000305057211 */ /* 0x000fe200018f0eff */
[C---:B------:R-:W-:Y:S02]  /*7590*/  IMAD.WIDE R50, R139.reuse, 0x2, R50 ;  /* 0x000000028b327825 */ /* 0x040fe400078e0232 */
[----:B------:R-:W5:Y:S02]  /*75a0*/  LDL.64 R64, [R1+0xb0] ;  /* 0x0000b00001407983 */ /* 0x000f640000100a00 */
[----:B------:R-:W-:-:S02]  /*75b0*/  IMAD.WIDE R4, R139, 0x2, R4 ;  /* 0x000000028b047825 */ /* 0x000fc400078e0204 */
[----:B------:R-:W5:Y:S02]  /*75c0*/  LDL.64 R60, [R1+0x38] ;  /* 0x00003800013c7983 */ /* 0x000f640000100a00 */
[C---:B------:R-:W-:Y:S02]  /*75d0*/  IMAD.WIDE R6, R139.reuse, 0x2, R232 ;  /* 0x000000028b067825 */ /* 0x040fe400078e02e8 */
[----:B------:R-:W5:Y:S04]  /*75e0*/  LDG.E.U16 R50, desc[UR8][R50.64] ;  /* 0x0000000832327981 */ /* 0x000f68000c1e1500 */
[----:B------:R-:W5:Y:S04]  /*75f0*/  LDL.64 R62, [R1+0xe0] ;  /* 0x0000e000013e7983 */ /* 0x000f680000100a00 */
[----:B------:R-:W5:Y:S04]  /*7600*/  LDG.E.U16 R6, desc[UR8][R6.64] ;  /* 0x0000000806067981 */ /* 0x000f68000c1e1500 */
[----:B------:R3:W5:Y:S04]  /*7610*/  LDG.E.U16 R51, desc[UR8][R4.64] ;  /* 0x0000000804337981 */ /* 0x000768000c1e1500 */
[----:B------:R-:W5:Y:S01]  /*7620*/  LDL.64 R66, [R1+0x30] ;  /* 0x0000300001427983 */ /* 0x000f620000100a00 */
[----:B--2---:R-:W-:-:S04]  /*7630*/  IMAD.WIDE R8, R139, 0x2, R8 ;  /* 0x000000028b087825 */ /* 0x004fc800078e0208 */
[C---:B---3--:R-:W-:Y:S02]  /*7640*/  IMAD.WIDE R4, R139.reuse, 0x2, R12 ;  /* 0x000000028b047825 */ /* 0x048fe400078e020c */
[----:B------:R-:W2:Y:S02]  /*7650*/  LDG.E.U16 R8, desc[UR8][R8.64] ;  /* 0x0000000808087981 */ /* 0x000ea4000c1e1500 */
[C---:B----4-:R-:W-:Y:S02]  /*7660*/  IMAD.WIDE R10, R139.reuse, 0x2, R10 ;  /* 0x000000028b0a7825 */ /* 0x050fe400078e020a */
[----:B------:R-:W3:Y:S02]  /*7670*/  LDG.E.U16 R4, desc[UR8][R4.64] ;  /* 0x0000000804047981 */ /* 0x000ee4000c1e1500 */
[C---:B------:R-:W-:Y:S02]  /*7680*/  IMAD.WIDE R12, R139.reuse, 0x2, R216 ;  /* 0x000000028b0c7825 */ /* 0x040fe400078e02d8 */
[----:B------:R5:W4:Y:S04]  /*7690*/  LDG.E.U16 R9, desc[UR8][R10.64] ;  /* 0x000000080a097981 */ /* 0x000b28000c1e1500 */
[----:B------:R1:W2:Y:S04]  /*76a0*/  LDG.E.U16 R7, desc[UR8][R12.64] ;  /* 0x000000080c077981 */ /* 0x0002a8000c1e1500 */
[----:B------:R-:W2:Y:S01]  /*76b0*/  LDG.E.U16 R5, desc[UR8][R14.64] ;  /* 0x000000080e057981 */ /* 0x000ea2000c1e1500 */
[----:B-----5:R-:W-:-:S04]  /*76c0*/  IMAD.WIDE R10, R139, 0x2, R18 ;  /* 0x000000028b0a7825 */ /* 0x020fc800078e0212 */
[C---:B-1----:R-:W-:Y:S02]  /*76d0*/  IMAD.WIDE R12, R139.reuse, 0x2, R246 ;  /* 0x000000028b0c7825 */ /* 0x042fe400078e02f6 */
[----:B------:R-:W5:Y:S02]  /*76e0*/  LDG.E.U16 R10, desc[UR8][R10.64] ;  /* 0x000000080a0a7981 */ /* 0x000f64000c1e1500 */
[C---:B------:R-:W-:Y:S02]  /*76f0*/  IMAD.WIDE R18, R139.reuse, 0x2, R16 ;  /* 0x000000028b127825 */ /* 0x040fe400078e0210 */
[----:B------:R-:W2:Y:S02]  /*7700*/  LDG.E.U16 R12, desc[UR8][R12.64] ;  /* 0x000000080c0c7981 */ /* 0x000ea4000c1e1500 */
[C---:B------:R-:W-:Y:S02]  /*7710*/  IMAD.WIDE R16, R139.reuse, 0x2, R230 ;  /* 0x000000028b107825 */ /* 0x040fe400078e02e6 */
[----:B------:R1:W2:Y:S02]  /*7720*/  LDG.E.U16 R11, desc[UR8][R18.64] ;  /* 0x00000008120b7981 */ /* 0x0002a4000c1e1500 */
[----:B------:R-:W-:-:S02]  /*7730*/  IMAD.WIDE R22, R139, 0x2, R22 ;  /* 0x000000028b167825 */ /* 0x000fc400078e0216 */
[----:B------:R0:W2:Y:S02]  /*7740*/  LDG.E.U16 R13, desc[UR8][R16.64] ;  /* 0x00000008100d7981 */ /* 0x0000a4000c1e1500 */
[----:B-1----:R-:W-:-:S04]  /*7750*/  IMAD.WIDE R18, R139, 0x2, R20 ;  /* 0x000000028b127825 */ /* 0x002fc800078e0214 */
[C---:B0-----:R-:W-:Y:S02]  /*7760*/  IMAD.WIDE R16, R139.reuse, 0x2, R28 ;  /* 0x000000028b107825 */ /* 0x041fe400078e021c */
[----:B------:R-:W2:Y:S02]  /*7770*/  LDG.E.U16 R18, desc[UR8][R18.64] ;  /* 0x0000000812127981 */ /* 0x000ea4000c1e1500 */
[C---:B------:R-:W-:Y:S02]  /*7780*/  IMAD.WIDE R20, R139.reuse, 0x2, R244 ;  /* 0x000000028b147825 */ /* 0x040fe400078e02f4 */
[----:B------:R-:W2:Y:S02]  /*7790*/  LDG.E.U16 R16, desc[UR8][R16.64] ;  /* 0x0000000810107981 */ /* 0x000ea4000c1e1500 */
[C---:B------:R-:W-:Y:S02]  /*77a0*/  IMAD.WIDE R14, R139.reuse, 0x2, R214 ;  /* 0x000000028b0e7825 */ /* 0x040fe400078e02d6 */
[----:B------:R0:W2:Y:S02]  /*77b0*/  LDG.E.U16 R19, desc[UR8][R20.64] ;  /* 0x0000000814137981 */ /* 0x0000a4000c1e1500 */
[----:B------:R-:W-:-:S02]  /*77c0*/  IMAD.WIDE R28, R139, 0x2, R212 ;  /* 0x000000028b1c7825 */ /* 0x000fc400078e02d4 */
[----:B------:R1:W2:Y:S02]  /*77d0*/  LDG.E.U16 R17, desc[UR8][R22.64] ;  /* 0x0000000816117981 */ /* 0x0002a4000c1e1500 */
[C---:B------:R-:W-:Y:S02]  /*77e0*/  IMAD.WIDE R24, R139.reuse, 0x2, R24 ;  /* 0x000000028b187825 */ /* 0x040fe400078e0218 */
[----:B------:R-:W2:Y:S02]  /*77f0*/  LDG.E.U16 R14, desc[UR8][R14.64] ;  /* 0x000000080e0e7981 */ /* 0x000ea4000c1e1500 */
[----:B0-----:R-:W-:-:S04]  /*7800*/  IMAD.WIDE R20, R139, 0x2, R228 ;  /* 0x000000028b147825 */ /* 0x001fc800078e02e4 */
[C---:B-1----:R-:W-:Y:S02]  /*7810*/  IMAD.WIDE R22, R139.reuse, 0x2, R46 ;  /* 0x000000028b167825 */ /* 0x042fe400078e022e */
[----:B------:R-:W2:Y:S02]  /*7820*/  LDG.E.U16 R20, desc[UR8][R20.64] ;  /* 0x0000000814147981 */ /* 0x000ea4000c1e1500 */
[C---:B------:R-:W-:Y:S02]  /*7830*/  IMAD.WIDE R26, R139.reuse, 0x2, R26 ;  /* 0x000000028b1a7825 */ /* 0x040fe400078e021a */
[----:B------:R-:W2:Y:S04]  /*7840*/  LDG.E.U16 R22, desc[UR8][R22.64] ;  /* 0x0000000816167981 */ /* 0x000ea8000c1e1500 */
[----:B------:R0:W2:Y:S04]  /*7850*/  LDG.E.U16 R15, desc[UR8][R24.64] ;  /* 0x00000008180f7981 */ /* 0x0000a8000c1e1500 */
[----:B------:R1:W2:Y:S04]  /*7860*/  LDG.E.U16 R21, desc[UR8][R28.64] ;  /* 0x000000081c157981 */ /* 0x0002a8000c1e1500 */
[----:B------:R1:W2:Y:S01]  /*7870*/  LDG.E.U16 R23, desc[UR8][R26.64] ;  /* 0x000000081a177981 */ /* 0x0002a2000c1e1500 */
[----:B0-----:R-:W-:-:S04]  /*7880*/  IMAD.WIDE R24, R139, 0x2, R34 ;  /* 0x000000028b187825 */ /* 0x001fc800078e0222 */
[C---:B-1----:R-:W-:Y:S02]  /*7890*/  IMAD.WIDE R28, R139.reuse, 0x2, R226 ;  /* 0x000000028b1c7825 */ /* 0x042fe400078e02e2 */
[----:B------:R-:W2:Y:S02]  /*78a0*/  LDG.E.U16 R24, desc[UR8][R24.64] ;  /* 0x0000000818187981 */ /* 0x000ea4000c1e1500 */
[C---:B------:R-:W-:Y:S02]  /*78b0*/  IMAD.WIDE R26, R139.reuse, 0x2, R30 ;  /* 0x000000028b1a7825 */ /* 0x040fe400078e021e */
[----:B------:R-:W2:Y:S02]  /*78c0*/  LDG.E.U16 R28, desc[UR8][R28.64] ;  /* 0x000000081c1c7981 */ /* 0x000ea4000c1e1500 */
[C---:B------:R-:W-:Y:S02]  /*78d0*/  IMAD.WIDE R34, R139.reuse, 0x2, R32 ;  /* 0x000000028b227825 */ /* 0x040fe400078e0220 */
[----:B------:R-:W2:Y:S02]  /*78e0*/  LDG.E.U16 R26, desc[UR8][R26.64] ;  /* 0x000000081a1a7981 */ /* 0x000ea4000c1e1500 */
[----:B------:R-:W-:-:S02]  /*78f0*/  IMAD.WIDE R30, R139, 0x2, R210 ;  /* 0x000000028b1e7825 */ /* 0x000fc400078e02d2 */
[----:B------:R0:W2:Y:S02]  /*7900*/  LDG.E.U16 R25, desc[UR8][R34.64] ;  /* 0x0000000822197981 */ /* 0x0000a4000c1e1500 */
[C---:B------:R-:W-:Y:S02]  /*7910*/  IMAD.WIDE R32, R139.reuse, 0x2, R242 ;  /* 0x000000028b207825 */ /* 0x040fe400078e02f2 */
[----:B------:R1:W2:Y:S02]  /*7920*/  LDG.E.U16 R29, desc[UR8][R30.64] ;  /* 0x000000081e1d7981 */ /* 0x0002a4000c1e1500 */
[C---:B------:R-:W-:Y:S02]  /*7930*/  IMAD.WIDE R40, R139.reuse, 0x2, R40 ;  /* 0x000000028b287825 */ /* 0x040fe400078e0228 */
[----:B------:R1:W2:Y:S02]  /*7940*/  LDG.E.U16 R27, desc[UR8][R32.64] ;  /* 0x00000008201b7981 */ /* 0x0002a4000c1e1500 */
[----:B0-----:R-:W-:-:S04]  /*7950*/  IMAD.WIDE R34, R139, 0x2, R240 ;  /* 0x000000028b227825 */ /* 0x001fc800078e02f0 */
[----:B-1----:R-:W-:-:S04]  /*7960*/  IMAD.WIDE R30, R139, 0x2, R44 ;  /* 0x000000028b1e7825 */ /* 0x002fc800078e022c */
[C---:B------:R-:W-:Y:S01]  /*7970*/  IMAD.WIDE R32, R139.reuse, 0x2, R42 ;  /* 0x000000028b207825 */ /* 0x040fe200078e022a */
[----:B------:R0:W2:Y:S03]  /*7980*/  LDG.E.U16 R34, desc[UR8][R34.64] ;  /* 0x0000000822227981 */ /* 0x0000a6000c1e1500 */
[----:B------:R-:W-:Y:S01]  /*7990*/  IMAD.WIDE R38, R139, 0x2, R38 ;  /* 0x000000028b267825 */ /* 0x000fe200078e0226 */
[----:B------:R-:W2:Y:S01]  /*79a0*/  LDG.E.U16 R30, desc[UR8][R30.64] ;  /* 0x000000081e1e7981 */ /* 0x000ea2000c1e1500 */
[----:B------:R-:W-:-:S03]  /*79b0*/  SHF.L.U32 R44, R189, 0x1, RZ ;  /* 0x00000001bd2c7819 */ /* 0x000fc600000006ff */
[----:B------:R-:W2:Y:S01]  /*79c0*/  LDG.E.U16 R32, desc[UR8][R32.64] ;  /* 0x0000000820207981 */ /* 0x000ea2000c1e1500 */
[----:B0-----:R-:W-:-:S03]  /*79d0*/  IMAD.SHL.U32 R35, R189, 0x20, RZ ;  /* 0x00000020bd237824 */ /* 0x001fc600078e00ff */
[----:B------:R0:W2:Y:S01]  /*79e0*/  LDG.E.U16 R31, desc[UR8][R40.64] ;  /* 0x00000008281f7981 */ /* 0x0000a2000c1e1500 */
[----:B------:R-:W-:-:S03]  /*79f0*/  IMAD.SHL.U32 R43, R189, 0x4, RZ ;  /* 0x00000004bd2b7824 */ /* 0x000fc600078e00ff */
[----:B------:R1:W2:Y:S01]  /*7a00*/  LDG.E.U16 R33, desc[UR8][R38.64] ;  /* 0x0000000826217981 */ /* 0x0002a2000c1e1500 */
[CC--:B------:R-:W-:Y:S02]  /*7a10*/  LEA R42, P2, R189.reuse, R2.reuse, 0x3 ;  /* 0x00000002bd2a7211 */ /* 0x0c0fe400078418ff */
[CC--:B0-----:R-:W-:Y:S02]  /*7a20*/  LEA R40, P3, R189.reuse, R2.reuse, 0x2 ;  /* 0x00000002bd287211 */ /* 0x0c1fe400078610ff */
[-C--:B-1----:R-:W-:Y:S02]  /*7a30*/  LEA R38, P4, R189, R2.reuse, 0x6 ;  /* 0x00000002bd267211 */ /* 0x082fe400078830ff */
[CC--:B------:R-:W-:Y:S02]  /*7a40*/  LEA.HI.X.SX32 R41, R44.reuse, R3.reuse, 0x1, P3 ;  /* 0x000000032c297211 */ /* 0x0c0fe400018f0eff */
[----:B------:R-:W-:Y:S02]  /*7a50*/  LEA.HI.X.SX32 R39, R35, R3, 0x1, P4 ;  /* 0x0000000323277211 */ /* 0x000fe400020f0eff */
[----:B------:R-:W-:-:S02]  /*7a60*/  IADD3 R44, P3, PT, R44, R2, RZ ;  /* 0x000000022c2c7210 */ /* 0x000fc40007f7e0ff */
[-C--:B------:R-:W-:Y:S01]  /*7a70*/  LEA.HI.X.SX32 R43, R43, R3.reuse, 0x1, P2 ;  /* 0x000000032b2b7211 */ /* 0x080fe200010f0eff */
[----:B------:R-:W-:Y:S01]  /*7a80*/  IMAD.MOV.U32 R47, RZ, RZ, R3 ;  /* 0x000000ffff2f7224 */ /* 0x000fe200078e0003 */
[----:B------:R-:W-:Y:S01]  /*7a90*/  MOV R46, R2 ;  /* 0x00000002002e7202 */ /* 0x000fe20000000f00 */
[----:B------:R-:W-:Y:S01]  /*7aa0*/  IMAD.WIDE R38, R139, 0x2, R38 ;  /* 0x000000028b267825 */ /* 0x000fe200078e0226 */
[----:B------:R-:W-:-:S03]  /*7ab0*/  LEA.HI.X.SX32 R45, R189, R3, 0x1, P3 ;  /* 0x00000003bd2d7211 */ /* 0x000fc600018f0eff */
[C---:B------:R-:W-:Y:S02]  /*7ac0*/  IMAD.WIDE R40, R139.reuse, 0x2, R40 ;  /* 0x000000028b287825 */ /* 0x040fe400078e0228 */
[----:B------:R-:W2:Y:S02]  /*7ad0*/  LDG.E.U16 R38, desc[UR8][R38.64] ;  /* 0x0000000826267981 */ /* 0x000ea4000c1e1500 */
[----:B------:R-:W-:-:S04]  /*7ae0*/  IMAD.WIDE R42, R139, 0x2, R42 ;  /* 0x000000028b2a7825 */ /* 0x000fc800078e022a */
[C---:B------:R-:W-:Y:S02]  /*7af0*/  IMAD.WIDE R46, R139.reuse, 0x2, R46 ;  /* 0x000000028b2e7825 */ /* 0x040fe400078e022e */
[----:B------:R-:W2:Y:S02]  /*7b00*/  LDG.E.U16 R42, desc[UR8][R42.64] ;  /* 0x000000082a2a7981 */ /* 0x000ea4000c1e1500 */
[C---:B------:R-:W-:Y:S02]  /*7b10*/  IMAD.WIDE R44, R139.reuse, 0x2, R44 ;  /* 0x000000028b2c7825 */ /* 0x040fe400078e022c */
[----:B------:R0:W2:Y:S04]  /*7b20*/  LDG.E.U16 R39, desc[UR8][R40.64] ;  /* 0x0000000828277981 */ /* 0x0000a8000c1e1500 */
[----:B------:R1:W2:Y:S04]  /*7b30*/  LDG.E.U16 R35, desc[UR8][R46.64] ;  /* 0x000000082e237981 */ /* 0x0002a8000c1e1500 */
[----:B------:R1:W2:Y:S01]  /*7b40*/  LDG.E.U16 R43, desc[UR8][R44.64] ;  /* 0x000000082c2b7981 */ /* 0x0002a2000c1e1500 */
[----:B0-----:R-:W-:-:S04]  /*7b50*/  IMAD.WIDE R40, R139, 0x2, R224 ;  /* 0x000000028b287825 */ /* 0x001fc800078e02e0 */
[C---:B-1----:R-:W-:Y:S02]  /*7b60*/  IMAD.WIDE R46, R139.reuse, 0x2, R208 ;  /* 0x000000028b2e7825 */ /* 0x042fe400078e02d0 */
[----:B------:R-:W2:Y:S02]  /*7b70*/  LDG.E.U16 R40, desc[UR8][R40.64] ;  /* 0x0000000828287981 */ /* 0x000ea4000c1e1500 */
[C---:B------:R-:W-:Y:S02]  /*7b80*/  IMAD.WIDE R44, R139.reuse, 0x2, R54 ;  /* 0x000000028b2c7825 */ /* 0x040fe400078e0236 */
[----:B------:R-:W2:Y:S04]  /*7b90*/  LDL.64 R54, [R1+0xe8] ;  /* 0x0000e80001367983 */ /* 0x000ea80000100a00 */
[----:B------:R0:W3:Y:S02]  /*7ba0*/  LDG.E.U16 R41, desc[UR8][R46.64] ;  /* 0x000000082e297981 */ /* 0x0000e4000c1e1500 */
[----:B0-----:R-:W-:-:S02]  /*7bb0*/  IMAD.WIDE R46, R139, 0x2, R48 ;  /* 0x000000028b2e7825 */ /* 0x001fc400078e0230 */
[----:B------:R-:W3:Y:S04]  /*7bc0*/  LDG.E.U16 R48, desc[UR8][R44.64] ;  /* 0x000000082c307981 */ /* 0x000ee8000c1e1500 */
[----:B------:R0:W3:Y:S02]  /*7bd0*/  LDG.E.U16 R49, desc[UR8][R46.64] ;  /* 0x000000082e317981 */ /* 0x0000e4000c1e1500 */
[C---:B0-----:R-:W-:Y:S02]  /*7be0*/  IMAD.WIDE R46, R139.reuse, 0x2, R56 ;  /* 0x000000028b2e7825 */ /* 0x041fe400078e0238 */
[----:B------:R-:W3:Y:S02]  /*7bf0*/  LDL.64 R56, [R1+0x78] ;  /* 0x0000780001387983 */ /* 0x000ee40000100a00 */
[----:B------:R-:W-:-:S02]  /*7c00*/  IMAD.WIDE R44, R139, 0x2, R58 ;  /* 0x000000028b2c7825 */ /* 0x000fc400078e023a */
[----:B------:R-:W4:Y:S04]  /*7c10*/  LDL.64 R58, [R1] ;  /* 0x00000000013a7983 */ /* 0x000f280000100a00 */
[----:B------:R0:W-:Y:S04]  /*7c20*/  STS.U16 [R68+UR64+0x8400], R50 ;  /* 0x0084003244007988 */ /* 0x0001e80008000440 */
[----:B------:R-:W4:Y:S04]  /*7c30*/  LDG.E.U16 R46, desc[UR8][R46.64] ;  /* 0x000000082e2e7981 */ /* 0x000f28000c1e1500 */
[----:B0-----:R0:W4:Y:S02]  /*7c40*/  LDG.E.U16 R50, desc[UR8][R44.64] ;  /* 0x000000082c327981 */ /* 0x001124000c1e1500 */
[----:B0-----:R-:W-:-:S05]  /*7c50*/  IMAD.WIDE R44, R139, 0x2, R52 ;  /* 0x000000028b2c7825 */ /* 0x001fca00078e0234 */
[----:B------:R0:W5:Y:S04]  /*7c60*/  LDG.E.U16 R47, desc[UR8][R44.64] ;  /* 0x000000082c2f7981 */ /* 0x000168000c1e1500 */
[----:B------:R1:W-:Y:S01]  /*7c70*/  STS.U16 [R68+UR64+0x8800], R51 ;  /* 0x0088003344007988 */ /* 0x0003e20008000440 */
[----:B0-----:R-:W-:-:S05]  /*7c80*/  IMAD.WIDE R44, R139, 0x2, R238 ;  /* 0x000000028b2c7825 */ /* 0x001fca00078e02ee */
[----:B-1----:R0:W5:Y:S02]  /*7c90*/  LDG.E.U16 R51, desc[UR8][R44.64] ;  /* 0x000000082c337981 */ /* 0x002164000c1e1500 */
[----:B0-----:R-:W-:-:S05]  /*7ca0*/  IMAD.WIDE R44, R139, 0x2, R222 ;  /* 0x000000028b2c7825 */ /* 0x001fca00078e02de */
[----:B------:R0:W5:Y:S02]  /*7cb0*/  LDG.E.U16 R52, desc[UR8][R44.64] ;  /* 0x000000082c347981 */ /* 0x000164000c1e1500 */
[----:B0-----:R-:W-:-:S05]  /*7cc0*/  IMAD.WIDE R44, R139, 0x2, R206 ;  /* 0x000000028b2c7825 */ /* 0x001fca00078e02ce */
[----:B------:R2:W5:Y:S02]  /*7cd0*/  LDG.E.U16 R53, desc[UR8][R44.64] ;  /* 0x000000082c357981 */ /* 0x000564000c1e1500 */
[----:B--2---:R-:W-:-:S05]  /*7ce0*/  IMAD.WIDE R44, R139, 0x2, R54 ;  /* 0x000000028b2c7825 */ /* 0x004fca00078e0236 */
[----:B------:R0:W2:Y:S02]  /*7cf0*/  LDG.E.U16 R54, desc[UR8][R44.64] ;  /* 0x000000082c367981 */ /* 0x0000a4000c1e1500 */
[C---:B0-----:R-:W-:Y:S02]  /*7d00*/  IMAD.WIDE R44, R139.reuse, 0x2, R64 ;  /* 0x000000028b2c7825 */ /* 0x041fe400078e0240 */
[----:B------:R-:W2:Y:S04]  /*7d10*/  LDL.64 R64, [R1+0x70] ;  /* 0x0000700001407983 */ /* 0x000ea80000100a00 */
[----:B------:R3:W2:Y:S02]  /*7d20*/  LDG.E.U16 R55, desc[UR8][R44.64] ;  /* 0x000000082c377981 */ /* 0x0006a4000c1e1500 */
[----:B---3--:R-:W-:-:S05]  /*7d30*/  IMAD.WIDE R44, R139, 0x2, R56 ;  /* 0x000000028b2c7825 */ /* 0x008fca00078e0238 */
[----:B------:R0:W3:Y:S02]  /*7d40*/  LDG.E.U16 R56, desc[UR8][R44.64] ;  /* 0x000000082c387981 */ /* 0x0000e4000c1e1500 */
[----:B0-----:R-:W-:-:S05]  /*7d50*/  IMAD.WIDE R44, R139, 0x2, R60 ;  /* 0x000000028b2c7825 */ /* 0x001fca00078e023c */
[----:B------:R4:W2:Y:S02]  /*7d60*/  LDG.E.U16 R57, desc[UR8][R44.64] ;  /* 0x000000082c397981 */ /* 0x0008a4000c1e1500 */
[----:B----4-:R-:W-:-:S05]  /*7d70*/  IMAD.WIDE R44, R139, 0x2, R58 ;  /* 0x000000028b2c7825 */ /* 0x010fca00078e023a */
[----:B------:R0:W4:Y:S02]  /*7d80*/  LDG.E.U16 R58, desc[UR8][R44.64] ;  /* 0x000000082c3a7981 */ /* 0x000124000c1e1500 */
[----:B0-----:R-:W-:-:S05]  /*7d90*/  IMAD.WIDE R44, R139, 0x2, R236 ;  /* 0x000000028b2c7825 */ /* 0x001fca00078e02ec */
[----:B------:R0:W2:Y:S02]  /*7da0*/  LDG.E.U16 R59, desc[UR8][R44.64] ;  /* 0x000000082c3b7981 */ /* 0x0000a4000c1e1500 */
[----:B0-----:R-:W-:-:S05]  /*7db0*/  IMAD.WIDE R44, R139, 0x2, R220 ;  /* 0x000000028b2c7825 */ /* 0x001fca00078e02dc */
[----:B------:R0:W2:Y:S02]  /*7dc0*/  LDG.E.U16 R60, desc[UR8][R44.64] ;  /* 0x000000082c3c7981 */ /* 0x0000a4000c1e1500 */
[----:B0-----:R-:W-:-:S05]  /*7dd0*/  IMAD.WIDE R44, R139, 0x2, R204 ;  /* 0x000000028b2c7825 */ /* 0x001fca00078e02cc */
[----:B------:R0:W2:Y:S02]  /*7de0*/  LDG.E.U16 R61, desc[UR8][R44.64] ;  /* 0x000000082c3d7981 */ /* 0x0000a4000c1e1500 */
[----:B0-----:R-:W-:-:S05]  /*7df0*/  IMAD.WIDE R44, R139, 0x2, R62 ;  /* 0x000000028b2c7825 */ /* 0x001fca00078e023e */
[----:B------:R0:W2:Y:S04]  /*7e00*/  LDG.E.U16 R62, desc[UR8][R44.64] ;  /* 0x000000082c3e7981 */ /* 0x0000a8000c1e1500 */
[----:B------:R-:W0:Y:S01]  /*7e10*/  LDL.64 R44, [R1+0xa8] ;  /* 0x0000a800012c7983 */ /* 0x000e220000100a00 */
[----:B------:R-:W-:-:S03]  /*7e20*/  LOP3.LUT R141, R68, 0x10, RZ, 0x3c, !PT ;  /* 0x00000010448d7812 */ /* 0x000fc600078e3cff */
[----:B------:R-:W-:Y:S04]  /*7e30*/  STS.U16 [R68+UR64+0x9000], R38 ;  /* 0x0090002644007988 */ /* 0x000fe80008000440 */
[----:B------:R-:W-:Y:S04]  /*7e40*/  STS.U16 [R68+UR64+0x8000], R35 ;  /* 0x0080002344007988 */ /* 0x000fe80008000440 */
[----:B------:R-:W-:Y:S04]  /*7e50*/  STS.U16 [R68+UR64+0x8c00], R4 ;  /* 0x008c000444007988 */ /* 0x000fe80008000440 */
[----:B------:R-:W-:Y:S04]  /*7e60*/  STS.U16 [R68+UR64+0x9400], R5 ;  /* 0x0094000544007988 */ /* 0x000fe80008000440 */
[----:B------:R-:W-:Y:S04]  /*7e70*/  STS.U16 [R68+UR64+0x9800], R6 ;  /* 0x0098000644007988 */ /* 0x000fe80008000440 */
[----:B------:R-:W-:Y:S01]  /*7e80*/  STS.U16 [R68+UR64+0x9c00], R7 ;  /* 0x009c000744007988 */ /* 0x000fe20008000440 */
[----:B0-----:R-:W-:-:S05]  /*7e90*/  IMAD.WIDE R44, R139, 0x2, R44 ;  /* 0x000000028b2c7825 */ /* 0x001fca00078e022c */
[----:B------:R2:W3:Y:S02]  /*7ea0*/  LDG.E.U16 R63, desc[UR8][R44.64] ;  /* 0x000000082c3f7981 */ /* 0x0004e4000c1e1500 */
[----:B--2---:R-:W-:-:S05]  /*7eb0*/  IMAD.WIDE R44, R139, 0x2, R64 ;  /* 0x000000028b2c7825 */ /* 0x004fca00078e0240 */
[----:B------:R0:W2:Y:S02]  /*7ec0*/  LDG.E.U16 R64, desc[UR8][R44.64] ;  /* 0x000000082c407981 */ /* 0x0000a4000c1e1500 */
[----:B0-----:R-:W-:-:S05]  /*7ed0*/  IMAD.WIDE R44, R139, 0x2, R66 ;  /* 0x000000028b2c7825 */ /* 0x001fca00078e0242 */
[----:B------:R0:W2:Y:S02]  /*7ee0*/  LDG.E.U16 R65, desc[UR8][R44.64] ;  /* 0x000000082c417981 */ /* 0x0000a4000c1e1500 */
[----:B0-----:R-:W-:-:S05]  /*7ef0*/  IMAD.WIDE R44, R139, 0x2, R250 ;  /* 0x000000028b2c7825 */ /* 0x001fca00078e02fa */
[----:B------:R0:W2:Y:S02]  /*7f00*/  LDG.E.U16 R66, desc[UR8][R44.64] ;  /* 0x000000082c427981 */ /* 0x0000a4000c1e1500 */
[----:B0-----:R-:W-:-:S05]  /*7f10*/  IMAD.WIDE R44, R139, 0x2, R234 ;  /* 0x000000028b2c7825 */ /* 0x001fca00078e02ea */
[----:B------:R0:W2:Y:S02]  /*7f20*/  LDG.E.U16 R67, desc[UR8][R44.64] ;  /* 0x000000082c437981 */ /* 0x0000a4000c1e1500 */
[----:B0-----:R-:W-:-:S05]  /*7f30*/  IMAD.WIDE R44, R139, 0x2, R218 ;  /* 0x000000028b2c7825 */ /* 0x001fca00078e02da */
[----:B------:R0:W2:Y:S02]  /*7f40*/  LDG.E.U16 R69, desc[UR8][R44.64] ;  /* 0x000000082c457981 */ /* 0x0000a4000c1e1500 */
[----:B0-----:R-:W-:-:S06]  /*7f50*/  IMAD.WIDE R44, R139, 0x2, R202 ;  /* 0x000000028b2c7825 */ /* 0x001fcc00078e02ca */
[----:B------:R-:W2:Y:S04]  /*7f60*/  LDG.E.U16 R44, desc[UR8][R44.64] ;  /* 0x000000082c2c7981 */ /* 0x000ea8000c1e1500 */
[----:B------:R-:W-:Y:S04]  /*7f70*/  STS.U16 [R141+UR64+0x8480], R8 ;  /* 0x008480088d007988 */ /* 0x000fe80008000440 */
[----:B------:R-:W-:Y:S04]  /*7f80*/  STS.U16 [R141+UR64+0x8880], R9 ;  /* 0x008880098d007988 */ /* 0x000fe80008000440 */
[----:B-----5:R-:W-:Y:S04]  /*7f90*/  STS.U16 [R141+UR64+0x8c80], R10 ;  /* 0x008c800a8d007988 */ /* 0x020fe80008000440 */
[----:B------:R-:W-:Y:S04]  /*7fa0*/  STS.U16 [R141+UR64+0x9080], R11 ;  /* 0x0090800b8d007988 */ /* 0x000fe80008000440 */
[----:B------:R-:W-:Y:S04]  /*7fb0*/  STS.U16 [R141+UR64+0x9480], R12 ;  /* 0x0094800c8d007988 */ /* 0x000fe80008000440 */
[----:B------:R-:W-:Y:S04]  /*7fc0*/  STS.U16 [R141+UR64+0x9880], R13 ;  /* 0x0098800d8d007988 */ /* 0x000fe80008000440 */
[----:B------:R-:W-:Y:S04]  /*7fd0*/  STS.U16 [R141+UR64+0x9c80], R14 ;  /* 0x009c800e8d007988 */ /* 0x000fe80008000440 */
[----:B------:R0:W-:Y:S02]  /*7fe0*/  STS.U16 [R141+UR64+0x8080], R43 ;  /* 0x0080802b8d007988 */ /* 0x0001e40008000440 */
[----:B0-----:R-:W0:Y:S01]  /*7ff0*/  S2R R141, SR_TID.X ;  /* 0x00000000008d7919 */ /* 0x001e220000002100 */
[----:B------:R-:W-:Y:S01]  /*8000*/  LOP3.LUT R188, R68, 0x20, RZ, 0x3c, !PT ;  /* 0x0000002044bc7812 */ /* 0x000fe200078e3cff */
[----:B------:R-:W-:-:S04]  /*8010*/  UMOV UR4, 0x1 ;  /* 0x0000000100047882 */ /* 0x000fc80000000000 */
[----:B------:R-:W-:Y:S04]  /*8020*/  STS.U16 [R188+UR64+0x8100], R39 ;  /* 0x00810027bc007988 */ /* 0x000fe80008000440 */
[----:B------:R-:W-:Y:S04]  /*8030*/  STS.U16 [R188+UR64+0x8500], R15 ;  /* 0x0085000fbc007988 */ /* 0x000fe80008000440 */
[----:B------:R-:W-:Y:S01]  /*8040*/  STS.U16 [R188+UR64+0x8900], R16 ;  /* 0x00890010bc007988 */ /* 0x000fe20008000440 */
[----:B------:R-:W-:-:S04]  /*8050*/  @!UP0 UIADD3 UR4, UPT, UPT, -UR4, 0x100000, URZ ;  /* 0x0010000004048890 */ /* 0x000fc8000fffe1ff */
[----:B------:R-:W-:Y:S02]  /*8060*/  @!UP0 USHF.L.U32 UR5, UR4, 0xb, URZ ;  /* 0x0000000b04058899 */ /* 0x000fe400080006ff */
[----:B------:R-:W-:Y:S01]  /*8070*/  @!UP0 USHF.L.U32 UR4, UR4, 0x1, URZ ;  /* 0x0000000104048899 */ /* 0x000fe200080006ff */
[----:B------:R-:W-:Y:S01]  /*8080*/  STS.U16 [R188+UR64+0x8d00], R17 ;  /* 0x008d0011bc007988 */ /* 0x000fe20008000440 */
[C---:B0-----:R-:W-:Y:S02]  /*8090*/  LOP3.LUT R4, R141.reuse, 0x3f, RZ, 0xc0, !PT ;  /* 0x0000003f8d047812 */ /* 0x041fe400078ec0ff */
[C---:B------:R-:W-:Y:S02]  /*80a0*/  LOP3.LUT R5, R141.reuse, 0x40, RZ, 0xc0, !PT ;  /* 0x000000408d057812 */ /* 0x040fe400078ec0ff */
[----:B------:R-:W-:Y:S02]  /*80b0*/  SHF.L.U32 R4, R4, 0x1, RZ ;  /* 0x0000000104047819 */ /* 0x000fe400000006ff */
[----:B------:R-:W-:-:S02]  /*80c0*/  LOP3.LUT R6, R141, 0x3f, RZ, 0xc0, !PT ;  /* 0x0000003f8d067812 */ /* 0x000fc400078ec0ff */
[----:B------:R-:W-:Y:S01]  /*80d0*/  LOP3.LUT R7, R141, 0x40, RZ, 0xc0, !PT ;  /* 0x000000408d077812 */ /* 0x000fe200078ec0ff */
[----:B------:R-:W-:Y:S01]  /*80e0*/  IMAD R4, R5, 0x80, R4 ;  /* 0x0000008005047824 */ /* 0x000fe200078e0204 */
[----:B------:R-:W-:Y:S01]  /*80f0*/  SHF.L.U32 R6, R6, 0x1, RZ ;  /* 0x0000000106067819 */ /* 0x000fe200000006ff */
[----:B------:R-:W-:Y:S03]  /*8100*/  STS.U16 [R188+UR64+0x9100], R18 ;  /* 0x00910012bc007988 */ /* 0x000fe60008000440 */
[C---:B------:R-:W-:Y:S01]  /*8110*/  LOP3.LUT R5, R4.reuse, 0x30, RZ, 0x3c, !PT ;  /* 0x0000003004057812 */ /* 0x040fe200078e3cff */
[----:B------:R-:W-:Y:S01]  /*8120*/  IMAD R6, R7, 0x80, R6 ;  /* 0x0000008007067824 */ /* 0x000fe200078e0206 */
[----:B------:R-:W-:Y:S01]  /*8130*/  LOP3.LUT R4, R4, 0x40, RZ, 0x3c, !PT ;  /* 0x0000004004047812 */ /* 0x000fe200078e3cff */
        /* <DEDUP_REMOVED lines=12> */
[----:B------:R-:W-:Y:S01]  /*8200*/  STS.U16 [R4+UR64+0x8600], R30 ;  /* 0x0086001e04007988 */ /* 0x000fe20008000440 */
[----:B0-----:R-:W-:-:S03]  /*8210*/  LOP3.LUT R5, R6, 0x50, RZ, 0x3c, !PT ;  /* 0x0000005006057812 */ /* 0x001fc600078e3cff */
[----:B------:R-:W-:Y:S04]  /*8220*/  STS.U16 [R4+UR64+0x8a00], R31 ;  /* 0x008a001f04007988 */ /* 0x000fe80008000440 */
[----:B------:R-:W-:Y:S04]  /*8230*/  STS.U16 [R4+UR64+0x8e00], R32 ;  /* 0x008e002004007988 */ /* 0x000fe80008000440 */
[----:B------:R-:W-:Y:S04]  /*8240*/  STS.U16 [R4+UR64+0x9200], R33 ;  /* 0x0092002104007988 */ /* 0x000fe80008000440 */
[----:B------:R-:W-:Y:S04]  /*8250*/  STS.U16 [R4+UR64+0x9600], R34 ;  /* 0x0096002204007988 */ /* 0x000fe80008000440 */
[----:B------:R-:W-:Y:S04]  /*8260*/  STS.U16 [R4+UR64+0x9a00], R40 ;  /* 0x009a002804007988 */ /* 0x000fe80008000440 */
[----:B------:R0:W-:Y:S01]  /*8270*/  STS.U16 [R4+UR64+0x9e00], R41 ;  /* 0x009e002904007988 */ /* 0x0001e20008000440 */
[----:B------:R-:W-:-:S03]  /*8280*/  VOTEU.ALL UP1, P1 ;  /* 0x0000000000ff7886 */ /* 0x000fc60000820000 */
[----:B------:R1:W-:Y:S01]  /*8290*/  STS.U16 [R5+UR64+0x8280], R48 ;  /* 0x0082803005007988 */ /* 0x0003e20008000440 */
[C---:B0-----:R-:W-:Y:S02]  /*82a0*/  LOP3.LUT R4, R6.reuse, 0x60, RZ, 0x3c, !PT ;  /* 0x0000006006047812 */ /* 0x041fe400078e3cff */
[----:B------:R-:W-:Y:S01]  /*82b0*/  LOP3.LUT R6, R6, 0x70, RZ, 0x3c, !PT ;  /* 0x0000007006067812 */ /* 0x000fe200078e3cff */
        /* <DEDUP_REMOVED lines=9> */
[----:B---3--:R1:W-:Y:S04]  /*8350*/  STS.U16 [R4+UR64+0x8b00], R56 ;  /* 0x008b003804007988 */ /* 0x0083e80008000440 */
[----:B------:R1:W-:Y:S04]  /*8360*/  STS.U16 [R4+UR64+0x8f00], R57 ;  /* 0x008f003904007988 */ /* 0x0003e80008000440 */
[----:B----4-:R1:W-:Y:S04]  /*8370*/  STS.U16 [R4+UR64+0x9300], R58 ;  /* 0x0093003a04007988 */ /* 0x0103e80008000440 */
[----:B------:R1:W-:Y:S04]  /*8380*/  STS.U16 [R4+UR64+0x9700], R59 ;  /* 0x0097003b04007988 */ /* 0x0003e80008000440 */
[----:B------:R1:W-:Y:S04]  /*8390*/  STS.U16 [R4+UR64+0x9b00], R60 ;  /* 0x009b003c04007988 */ /* 0x0003e80008000440 */
[----:B------:R1:W-:Y:S04]  /*83a0*/  STS.U16 [R4+UR64+0x9f00], R61 ;  /* 0x009f003d04007988 */ /* 0x0003e80008000440 */
[----:B------:R1:W-:Y:S04]  /*83b0*/  STS.U16 [R6+UR64+0x8380], R62 ;  /* 0x0083803e06007988 */ /* 0x0003e80008000440 */
[----:B------:R1:W-:Y:S04]  /*83c0*/  STS.U16 [R6+UR64+0x8780], R63 ;  /* 0x0087803f06007988 */ /* 0x0003e80008000440 */
[----:B--2---:R1:W-:Y:S04]  /*83d0*/  STS.U16 [R6+UR64+0x8b80], R64 ;  /* 0x008b804006007988 */ /* 0x0043e80008000440 */
[----:B------:R1:W-:Y:S04]  /*83e0*/  STS.U16 [R6+UR64+0x8f80], R65 ;  /* 0x008f804106007988 */ /* 0x0003e80008000440 */
[----:B------:R1:W-:Y:S04]  /*83f0*/  STS.U16 [R6+UR64+0x9380], R66 ;  /* 0x0093804206007988 */ /* 0x0003e80008000440 */
[----:B------:R1:W-:Y:S04]  /*8400*/  STS.U16 [R6+UR64+0x9780], R67 ;  /* 0x0097804306007988 */ /* 0x0003e80008000440 */
[----:B------:R1:W-:Y:S04]  /*8410*/  STS.U16 [R6+UR64+0x9b80], R69 ;  /* 0x009b804506007988 */ /* 0x0003e80008000440 */
[----:B------:R1:W-:Y:S01]  /*8420*/  STS.U16 [R6+UR64+0x9f80], R44 ;  /* 0x009f802c06007988 */ /* 0x0003e20008000440 */
[----:B------:R0:W-:Y:S06]  /*8430*/  MEMBAR.ALL.CTA ;  /* 0x0000000000007992 */ /* 0x0001ec0000008000 */
[----:B0-----:R-:W-:Y:S04]  /*8440*/  FENCE.VIEW.ASYNC.S ;  /* 0x00000000000073c6 */ /* 0x001fe80000000000 */
[----:B------:R-:W0:Y:S02]  /*8450*/  FENCE.VIEW.ASYNC.S ;  /* 0x00000000000073c6 */ /* 0x000e240000000000 */
[----:B0-----:R1:W0:Y:S02]  /*8460*/  @!UP1 SYNCS.EXCH.64 URZ, [UR64+0x10010], UR4 ;  /* 0x0100100440ff95b2 */ /* 0x0012240008000100 */
[----:B0-----:R-:W-:Y:S06]  /*8470*/  BAR.SYNC.DEFER_BLOCKING 0x0 ;  /* 0x0000000000007b1d */ /* 0x001fec0000010000 */
[----:B-1----:R-:W-:Y:S05]  /*8480*/  BRA.U UP2, `(.L_x_13) ;  /* 0x00000001027c7547 */ /* 0x002fea000b800000 */
[----:B------:R-:W-:Y:S01]  /*8490*/  UMOV UR45, 0x40004040 ;  /* 0x40004040002d7882 */ /* 0x000fe20000000000 */
[----:B------:R-:W-:Y:S01]  /*84a0*/  UMOV UR47, 0x40004040 ;  /* 0x40004040002f7882 */ /* 0x000fe20000000000 */
[----:B------:R-:W-:Y:S01]  /*84b0*/  UMOV UR48, 0x0 ;  /* 0x0000000000307882 */ /* 0x000fe20000000000 */
[----:B------:R-:W-:Y:S01]  /*84c0*/  UMOV UR49, 0x4108010 ;  /* 0x0410801000317882 */ /* 0x000fe20000000000 */
[----:B------:R-:W-:Y:S01]  /*84d0*/  UIADD3 UR4, UPT, UPT, UR64, 0x10010, URZ ;  /* 0x0001001040047890 */ /* 0x000fe2000fffe0ff */
[----:B------:R0:W-:Y:S01]  /*84e0*/  UTCHMMA gdesc[UR44], gdesc[UR46], tmem[UR68], tmem[UR48], idesc[UR49], !UPT ;  /* 0x00ff302e2c0075ea */ /* 0x0001e2000f800044 */
[----:B------:R-:W-:Y:S01]  /*84f0*/  UMOV UR50, 0x0 ;  /* 0x0000000000327882 */ /* 0x000fe20000000000 */
[----:B------:R-:W-:Y:S01]  /*8500*/  UMOV UR51, 0x4108010 ;  /* 0x0410801000337882 */ /* 0x000fe20000000000 */
[----:B------:R-:W-:Y:S01]  /*8510*/  UMOV UR52, 0x0 ;  /* 0x0000000000347882 */ /* 0x000fe20000000000 */
[----:B------:R-:W-:Y:S01]  /*8520*/  UMOV UR53, 0x4108010 ;  /* 0x0410801000357882 */ /* 0x000fe20000000000 */
        /* <DEDUP_REMOVED lines=11> */
[----:B------:R-:W-:Y:S01]  /*85e0*/  UMOV UR5, URZ ;  /* 0x000000ff00057c82 */ /* 0x000fe20008000000 */
[----:B------:R0:W-:Y:S01]  /*85f0*/  UTCHMMA gdesc[UR18], gdesc[UR32], tmem[UR68], tmem[UR56], idesc[UR57], UPT ;  /* 0x00ff3820120075ea */ /* 0x0001e2000b800044 */
[----:B------:R-:W-:Y:S01]  /*8600*/  UMOV UR62, 0x0 ;  /* 0x00000000003e7882 */ /* 0x000fe20000000000 */
[----:B------:R-:W-:Y:S01]  /*8610*/  UMOV UR63, 0x4108010 ;  /* 0x04108010003f7882 */ /* 0x000fe20000000000 */
[----:B------:R0:W-:Y:S01]  /*8620*/  UTCHMMA gdesc[UR20], gdesc[UR34], tmem[UR68], tmem[UR58], idesc[UR59], UPT ;  /* 0x00ff3a22140075ea */ /* 0x0001e2000b800044 */
[----:B------:R-:W-:Y:S01]  /*8630*/  UMOV UR4, UR4 ;  /* 0x0000000400047c82 */ /* 0x000fe20008000000 */
[----:B------:R0:W-:Y:S01]  /*8640*/  UTCHMMA gdesc[UR22], gdesc[UR36], tmem[UR68], tmem[UR60], idesc[UR61], UPT ;  /* 0x00ff3c24160075ea */ /* 0x0001e2000b800044 */
[----:B------:R0:W-:Y:S01]  /*8650*/  UTCHMMA gdesc[UR24], gdesc[UR38], tmem[UR68], tmem[UR62], idesc[UR63], UPT ;  /* 0x00ff3e26180075ea */ /* 0x0001e2000b800044 */
[----:B------:R0:W-:Y:S01]  /*8660*/  UTCBAR [UR4], URZ ;  /* 0x000000ff040073e9 */ /* 0x0001e200080000ff */
[----:B------:R-:W-:Y:S01]  /*8670*/  NOP ;  /* 0x0000000000007918 */ /* 0x000fe20000000000 */
.L_x_13:
[----:B------:R-:W1:Y:S02]  /*8680*/  SYNCS.PHASECHK.TRANS64.TRYWAIT P2, [UR64+0x10010], RZ ;  /* 0x010010ffff0075a7 */ /* 0x000e640008041140 */
[----:B-1----:R-:W-:Y:S05]  /*8690*/  @!P2 BRA `(.L_x_14) ;  /* 0x0000004800d8a947 */ /* 0x002fea0003800000 */
.L_x_23:
[----:B------:R-:W2:Y:S01]  /*86a0*/  LDL.64 R44, [R1+0x100] ;  /* 0x00010000012c7983 */ /* 0x000ea20000100a00 */
[----:B------:R-:W-:Y:S06]  /*86b0*/  BAR.SYNC.DEFER_BLOCKING 0x0 ;  /* 0x0000000000007b1d */ /* 0x000fec0000010000 */
[----:B------:R-:W-:Y:S01]  /*86c0*/  LDTM.16dp32bit_t0_t15.x32 R4, tmem[UR66+0x100000] ;  /* 0x10000042000479ee */ /* 0x000fe20008a80000 */
[----:B------:R-:W1:Y:S01]  /*86d0*/  LDTM.16dp32bit_t16_t31.x32 R4, tmem[UR66+0x100020] ;  /* 0x10002042000479ee */ /* 0x000e620008aa0000 */
[----:B------:R-:W3:Y:S01]  /*86e0*/  @!P1 SYNCS.CCTL.IV [UR64+0x10010] ;  /* 0x01001000ff0099b1 */ /* 0x000ee20008000040 */
[----:B------:R-:W-:Y:S01]  /*86f0*/  NOP ;  /* 0x0000000000007918 */ /* 0x000fe20000000000 */
[----:B-1----:R-:W-:Y:S01]  /*8700*/  FMUL R40, R4, UR72 ;  /* 0x0000004804287c20 */ /* 0x002fe20008400000 */
[----:B------:R-:W-:Y:S01]  /*8710*/  FMUL R41, R5, UR72 ;  /* 0x0000004805297c20 */ /* 0x000fe20008400000 */
[----:B------:R-:W-:Y:S01]  /*8720*/  FMUL R42, R6, UR72 ;  /* 0x00000048062a7c20 */ /* 0x000fe20008400000 */
[----:B------:R-:W-:Y:S01]  /*8730*/  FMUL R38, R7, UR72 ;  /* 0x0000004807267c20 */ /* 0x000fe20008400000 */
[----:B------:R-:W-:-:S03]  /*8740*/  FMUL R39, R8, UR72 ;  /* 0x0000004808277c20 */ /* 0x000fc60008400000 */
[----:B------:R-:W-:Y:S01]  /*8750*/  FMNMX3 R42, R40, R41, R42, !PT ;  /* 0x00000029282a7276 */ /* 0x000fe2000780002a */
[----:B------:R-:W-:Y:S01]  /*8760*/  FMUL R41, R9, UR72 ;  /* 0x0000004809297c20 */ /* 0x000fe20008400000 */
[----:B------:R-:W-:Y:S02]  /*8770*/  FMUL R40, R10, UR72 ;  /* 0x000000480a287c20 */ /* 0x000fe40008400000 */
[----:B------:R-:W-:Y:S01]  /*8780*/  FMNMX3 R42, R42, R38, R39, !PT ;  /* 0x000000262a2a7276 */ /* 0x000fe20007800027 */
[----:B------:R-:W-:Y:S01]  /*8790*/  FMUL R38, R11, UR72 ;  /* 0x000000480b267c20 */ /* 0x000fe20008400000 */
[----:B------:R-:W-:Y:S02]  /*87a0*/  FMUL R39, R12, UR72 ;  /* 0x000000480c277c20 */ /* 0x000fe40008400000 */
[----:B------:R-:W-:Y:S01]  /*87b0*/  FMNMX3 R42, R42, R41, R40, !PT ;  /* 0x000000292a2a7276 */ /* 0x000fe20007800028 */
[----:B------:R-:W-:Y:S01]  /*87c0*/  FMUL R41, R13, UR72 ;  /* 0x000000480d297c20 */ /* 0x000fe20008400000 */
[----:B------:R-:W-:-:S02]  /*87d0*/  FMUL R40, R14, UR72 ;  /* 0x000000480e287c20 */ /* 0x000fc40008400000 */
        /* <DEDUP_REMOVED lines=31> */
[----:B------:R-:W-:-:S03]  /*89d0*/  FMUL R39, R35, UR72 ;  /* 0x0000004823277c20 */ /* 0x000fc60008400000 */
[----:B------:R-:W-:-:S04]  /*89e0*/  FMNMX3 R38, R38, R41, R40, !PT ;  /* 0x0000002926267276 */ /* 0x000fc80007800028 */
[----:B------:R-:W-:-:S05]  /*89f0*/  FMNMX R38, R39, R38, !PT ;  /* 0x0000002627267209 */ /* 0x000fca0007800000 */
[----:B------:R-:W1:Y:S02]  /*8a00*/  SHFL.BFLY PT, R69, R38, 0x10, 0x1f ;  /* 0x0e001f0026457f89 */ /* 0x000e6400000e0000 */
[----:B-1----:R-:W-:-:S05]  /*8a10*/  FMNMX3 R69, R38, R69, R36, !PT ;  /* 0x0000004526457276 */ /* 0x002fca0007800024 */
[--C-:B------:R-:W-:Y:S01]  /*8a20*/  FFMA R9, R9, UR72, -R69.reuse ;  /* 0x0000004809097c23 */ /* 0x100fe20008000845 */
[--C-:B------:R-:W-:Y:S01]  /*8a30*/  FFMA R38, R10, UR72, -R69.reuse ;  /* 0x000000480a267c23 */ /* 0x100fe20008000845 */
[--C-:B------:R-:W-:Y:S01]  /*8a40*/  FFMA R11, R11, UR72, -R69.reuse ;  /* 0x000000480b0b7c23 */ /* 0x100fe20008000845 */
[--C-:B------:R-:W-:Y:S01]  /*8a50*/  FFMA R4, R4, UR72, -R69.reuse ;  /* 0x0000004804047c23 */ /* 0x100fe20008000845 */
[----:B------:R-:W-:Y:S01]  /*8a60*/  FMUL R9, R9, 1.4426950216293334961 ;  /* 0x3fb8aa3b09097820 */ /* 0x000fe20000400000 */
[--C-:B------:R-:W-:Y:S01]  /*8a70*/  FFMA R5, R5, UR72, -R69.reuse ;  /* 0x0000004805057c23 */ /* 0x100fe20008000845 */
[----:B------:R-:W-:Y:S01]  /*8a80*/  FMUL R11, R11, 1.4426950216293334961 ;  /* 0x3fb8aa3b0b0b7820 */ /* 0x000fe20000400000 */
[--C-:B------:R-:W-:Y:S01]  /*8a90*/  FFMA R13, R13, UR72, -R69.reuse ;  /* 0x000000480d0d7c23 */ /* 0x100fe20008000845 */
[----:B------:R1:W-:Y:S01]  /*8aa0*/  MUFU.EX2 R10, R9 ;  /* 0x00000009000a7308 */ /* 0x0003e20000000800 */
[----:B------:R-:W-:Y:S01]  /*8ab0*/  FMUL R4, R4, 1.4426950216293334961 ;  /* 0x3fb8aa3b04047820 */ /* 0x000fe20000400000 */
[----:B------:R-:W-:Y:S01]  /*8ac0*/  FMUL R5, R5, 1.4426950216293334961 ;  /* 0x3fb8aa3b05057820 */ /* 0x000fe20000400000 */
[--C-:B------:R-:W-:Y:S01]  /*8ad0*/  FFMA R6, R6, UR72, -R69.reuse ;  /* 0x0000004806067c23 */ /* 0x100fe20008000845 */
[----:B------:R-:W-:Y:S01]  /*8ae0*/  FMUL R13, R13, 1.4426950216293334961 ;  /* 0x3fb8aa3b0d0d7820 */ /* 0x000fe20000400000 */
[--C-:B------:R-:W-:Y:S01]  /*8af0*/  FFMA R7, R7, UR72, -R69.reuse ;  /* 0x0000004807077c23 */ /* 0x100fe20008000845 */
[--C-:B------:R-:W-:Y:S01]  /*8b00*/  FFMA R15, R15, UR72, -R69.reuse ;  /* 0x000000480f0f7c23 */ /* 0x100fe20008000845 */
[----:B------:R-:W-:Y:S01]  /*8b10*/  FMUL R6, R6, 1.4426950216293334961 ;  /* 0x3fb8aa3b06067820 */ /* 0x000fe20000400000 */
[----:B------:R-:W-:Y:S01]  /*8b20*/  MUFU.EX2 R4, R4 ;  /* 0x0000000400047308 */ /* 0x000fe20000000800 */
[----:B-1----:R-:W-:Y:S01]  /*8b30*/  FMUL R9, R38, 1.4426950216293334961 ;  /* 0x3fb8aa3b26097820 */ /* 0x002fe20000400000 */
[--C-:B------:R-:W-:Y:S01]  /*8b40*/  FFMA R38, R12, UR72, -R69.reuse ;  /* 0x000000480c267c23 */ /* 0x100fe20008000845 */
[----:B------:R-:W-:Y:S01]  /*8b50*/  FMUL R7, R7, 1.4426950216293334961 ;  /* 0x3fb8aa3b07077820 */ /* 0x000fe20000400000 */
[--C-:B------:R-:W-:Y:S01]  /*8b60*/  FFMA R8, R8, UR72, -R69.reuse ;  /* 0x0000004808087c23 */ /* 0x100fe20008000845 */
[----:B------:R-:W-:Y:S01]  /*8b70*/  FMUL R15, R15, 1.4426950216293334961 ;  /* 0x3fb8aa3b0f0f7820 */ /* 0x000fe20000400000 */
[--C-:B------:R-:W-:Y:S01]  /*8b80*/  FFMA R17, R17, UR72, -R69.reuse ;  /* 0x0000004811117c23 */ /* 0x100fe20008000845 */
[--C-:B------:R-:W-:Y:S01]  /*8b90*/  FFMA R19, R19, UR72, -R69.reuse ;  /* 0x0000004813137c23 */ /* 0x100fe20008000845 */
[----:B------:R1:W-:Y:S01]  /*8ba0*/  MUFU.EX2 R12, R11 ;  /* 0x0000000b000c7308 */ /* 0x0003e20000000800 */
[----:B------:R-:W-:Y:S01]  /*8bb0*/  FMUL R8, R8, 1.4426950216293334961 ;  /* 0x3fb8aa3b08087820 */ /* 0x000fe20000400000 */
[----:B------:R-:W-:Y:S01]  /*8bc0*/  FMUL R17, R17, 1.4426950216293334961 ;  /* 0x3fb8aa3b11117820 */ /* 0x000fe20000400000 */
[----:B------:R-:W-:Y:S01]  /*8bd0*/  FMUL R19, R19, 1.4426950216293334961 ;  /* 0x3fb8aa3b13137820 */ /* 0x000fe20000400000 */
[--C-:B------:R-:W-:Y:S01]  /*8be0*/  FFMA R21, R21, UR72, -R69.reuse ;  /* 0x0000004815157c23 */ /* 0x100fe20008000845 */
[--C-:B------:R-:W-:Y:S01]  /*8bf0*/  FFMA R39, R23, UR72, -R69.reuse ;  /* 0x0000004817277c23 */ /* 0x100fe20008000845 */
[--C-:B------:R-:W-:Y:S01]  /*8c00*/  FFMA R25, R25, UR72, -R69.reuse ;  /* 0x0000004819197c23 */ /* 0x100fe20008000845 */
[--C-:B------:R-:W-:Y:S01]  /*8c10*/  FFMA R26, R26, UR72, -R69.reuse ;  /* 0x000000481a1a7c23 */ /* 0x100fe20008000845 */
[----:B------:R-:W4:Y:S01]  /*8c20*/  MUFU.EX2 R5, R5 ;  /* 0x0000000500057308 */ /* 0x000f220000000800 */
[----:B-1----:R-:W-:Y:S01]  /*8c30*/  FMUL R11, R38, 1.4426950216293334961 ;  /* 0x3fb8aa3b260b7820 */ /* 0x002fe20000400000 */
[--C-:B------:R-:W-:Y:S01]  /*8c40*/  FFMA R38, R14, UR72, -R69.reuse ;  /* 0x000000480e267c23 */ /* 0x100fe20008000845 */
[----:B------:R-:W-:Y:S01]  /*8c50*/  FMUL R21, R21, 1.4426950216293334961 ;  /* 0x3fb8aa3b15157820 */ /* 0x000fe20000400000 */
[----:B------:R-:W-:Y:S01]  /*8c60*/  FMUL R39, R39, 1.4426950216293334961 ;  /* 0x3fb8aa3b27277820 */ /* 0x000fe20000400000 */
[--C-:B------:R-:W-:Y:S01]  /*8c70*/  FFMA R27, R27, UR72, -R69.reuse ;  /* 0x000000481b1b7c23 */ /* 0x100fe20008000845 */
[--C-:B------:R-:W-:Y:S01]  /*8c80*/  FFMA R29, R29, UR72, -R69.reuse ;  /* 0x000000481d1d7c23 */ /* 0x100fe20008000845 */
        /* <DEDUP_REMOVED lines=9> */
[----:B------:R-:W5:Y:S01]  /*8d20*/  MUFU.EX2 R6, R6 ;  /* 0x0000000600067308 */ /* 0x000f620000000800 */
[----:B-1----:R-:W-:Y:S01]  /*8d30*/  FMUL R13, R38, 1.4426950216293334961 ;  /* 0x3fb8aa3b260d7820 */ /* 0x002fe20000400000 */
[----:B------:R-:W-:Y:S01]  /*8d40*/  FFMA R38, R16, UR72, -R69 ;  /* 0x0000004810267c23 */ /* 0x000fe20008000845 */
[----:B----4-:R-:W-:Y:S01]  /*8d50*/  FADD R23, R4, R5 ;  /* 0x0000000504177221 */ /* 0x010fe20000000000 */
[----:B------:R-:W-:Y:S01]  /*8d60*/  FMUL R33, R33, 1.4426950216293334961 ;  /* 0x3fb8aa3b21217820 */ /* 0x000fe20000400000 */
[----:B------:R-:W-:Y:S01]  /*8d70*/  FMUL R34, R34, 1.4426950216293334961 ;  /* 0x3fb8aa3b22227820 */ /* 0x000fe20000400000 */
[----:B------:R-:W-:-:S02]  /*8d80*/  FFMA R35, R35, UR72, -R69 ;  /* 0x0000004823237c23 */ /* 0x000fc40008000845 */
[----:B------:R1:W-:Y:S02]  /*8d90*/  MUFU.EX2 R16, R15 ;  /* 0x0000000f00107308 */ /* 0x0003e40000000800 */
[----:B------:R-:W-:-:S06]  /*8da0*/  FMUL R35, R35, 1.4426950216293334961 ;  /* 0x3fb8aa3b23237820 */ /* 0x000fcc0000400000 */
[----:B------:R-:W4:Y:S01]  /*8db0*/  MUFU.EX2 R7, R7 ;  /* 0x0000000700077308 */ /* 0x000f220000000800 */
[----:B-1----:R-:W-:Y:S01]  /*8dc0*/  FMUL R15, R38, 1.4426950216293334961 ;  /* 0x3fb8aa3b260f7820 */ /* 0x002fe20000400000 */
[----:B------:R-:W-:Y:S01]  /*8dd0*/  FFMA R38, R18, UR72, -R69 ;  /* 0x0000004812267c23 */ /* 0x000fe20008000845 */
[----:B-----5:R-:W-:-:S05]  /*8de0*/  FADD R23, R6, R23 ;  /* 0x0000001706177221 */ /* 0x020fca0000000000 */
[----:B------:R1:W-:Y:S08]  /*8df0*/  MUFU.EX2 R18, R17 ;  /* 0x0000001100127308 */ /* 0x0003f00000000800 */
[----:B------:R-:W5:Y:S01]  /*8e00*/  MUFU.EX2 R8, R8 ;  /* 0x0000000800087308 */ /* 0x000f620000000800 */
[----:B-1----:R-:W-:Y:S01]  /*8e10*/  FMUL R17, R38, 1.4426950216293334961 ;  /* 0x3fb8aa3b26117820 */ /* 0x002fe20000400000 */
[----:B------:R-:W-:-:S06]  /*8e20*/  FFMA R38, R20, UR72, -R69 ;  /* 0x0000004814267c23 */ /* 0x000fcc0008000845 */
[----:B------:R1:W-:Y:S08]  /*8e30*/  MUFU.EX2 R20, R19 ;  /* 0x0000001300147308 */ /* 0x0003f00000000800 */
[----:B------:R-:W0:Y:S01]  /*8e40*/  MUFU.EX2 R9, R9 ;  /* 0x0000000900097308 */ /* 0x000e220000000800 */
[----:B-1----:R-:W-:Y:S01]  /*8e50*/  FMUL R19, R38, 1.4426950216293334961 ;  /* 0x3fb8aa3b26137820 */ /* 0x002fe20000400000 */
[----:B------:R-:W-:-:S06]  /*8e60*/  FFMA R38, R22, UR72, -R69 ;  /* 0x0000004816267c23 */ /* 0x000fcc0008000845 */
[----:B------:R1:W-:Y:S08]  /*8e70*/  MUFU.EX2 R22, R21 ;  /* 0x0000001500167308 */ /* 0x0003f00000000800 */
[----:B------:R-:W0:Y:S01]  /*8e80*/  MUFU.EX2 R11, R11 ;  /* 0x0000000b000b7308 */ /* 0x000e220000000800 */
[----:B-1----:R-:W-:Y:S01]  /*8e90*/  FMUL R21, R38, 1.4426950216293334961 ;  /* 0x3fb8aa3b26157820 */ /* 0x002fe20000400000 */
[----:B------:R-:W-:-:S06]  /*8ea0*/  FFMA R38, R24, UR72, -R69 ;  /* 0x0000004818267c23 */ /* 0x000fcc0008000845 */
[----:B------:R4:W-:Y:S08]  /*8eb0*/  MUFU.EX2 R24, R39 ;  /* 0x0000002700187308 */ /* 0x0009f00000000800 */
[----:B------:R-:W1:Y:S01]  /*8ec0*/  MUFU.EX2 R13, R13 ;  /* 0x0000000d000d7308 */ /* 0x000e620000000800 */
[----:B----4-:R-:W-:Y:S01]  /*8ed0*/  FADD R39, R7, R23 ;  /* 0x0000001707277221 */ /* 0x010fe20000000000 */
[----:B------:R-:W-:-:S03]  /*8ee0*/  FMUL R23, R38, 1.4426950216293334961 ;  /* 0x3fb8aa3b26177820 */ /* 0x000fc60000400000 */
[----:B-----5:R-:W-:-:S03]  /*8ef0*/  FADD R38, R8, R39 ;  /* 0x0000002708267221 */ /* 0x020fc60000000000 */
[----:B------:R-:W4:Y:S01]  /*8f00*/  MUFU.EX2 R15, R15 ;  /* 0x0000000f000f7308 */ /* 0x000f220000000800 */
[----:B------:R-:W-:Y:S01]  /*8f10*/  FADD R39, R10, R38 ;  /* 0x000000260a277221 */ /* 0x000fe20000000000 */
[----:B------:R-:W-:-:S03]  /*8f20*/  FMUL R38, R25, 1.4426950216293334961 ;  /* 0x3fb8aa3b19267820 */ /* 0x000fc60000400000 */
[----:B0-----:R-:W-:-:S03]  /*8f30*/  FADD R25, R9, R39 ;  /* 0x0000002709197221 */ /* 0x001fc60000000000 */
[----:B------:R-:W0:Y:S01]  /*8f40*/  MUFU.EX2 R17, R17 ;  /* 0x0000001100117308 */ /* 0x000e220000000800 */
[----:B------:R-:W-:Y:S01]  /*8f50*/  FADD R39, R12, R25 ;  /* 0x000000190c277221 */ /* 0x000fe20000000000 */
[----:B------:R-:W-:-:S03]  /*8f60*/  FMUL R25, R26, 1.4426950216293334961 ;  /* 0x3fb8aa3b1a197820 */ /* 0x000fc60000400000 */
[----:B------:R-:W-:-:S03]  /*8f70*/  FADD R26, R11, R39 ;  /* 0x000000270b1a7221 */ /* 0x000fc60000000000 */
[----:B------:R-:W5:Y:S01]  /*8f80*/  MUFU.EX2 R19, R19 ;  /* 0x0000001300137308 */ /* 0x000f620000000800 */
[----:B------:R-:W-:-:S04]  /*8f90*/  FADD R26, R14, R26 ;  /* 0x0000001a0e1a7221 */ /* 0x000fc80000000000 */
[----:B-1----:R-:W-:-:S03]  /*8fa0*/  FADD R26, R13, R26 ;  /* 0x0000001a0d1a7221 */ /* 0x002fc60000000000 */
[----:B------:R-:W1:Y:S01]  /*8fb0*/  MUFU.EX2 R21, R21 ;  /* 0x0000001500157308 */ /* 0x000e620000000800 */
[----:B------:R-:W-:Y:S01]  /*8fc0*/  FADD R26, R16, R26 ;  /* 0x0000001a101a7221 */ /* 0x000fe20000000000 */
[----:B--2---:R-:W-:-:S04]  /*8fd0*/  IMAD.WIDE R46, R140, 0x2, R44 ;  /* 0x000000028c2e7825 */ /* 0x004fc800078e022c */
[----:B----4-:R-:W-:Y:S02]  /*8fe0*/  FADD R26, R15, R26 ;  /* 0x0000001a0f1a7221 */ /* 0x010fe40000000000 */
[----:B------:R-:W2:Y:S02]  /*8ff0*/  MUFU.EX2 R23, R23 ;  /* 0x0000001700177308 */ /* 0x000ea40000000800 */
[----:B------:R-:W-:-:S04]  /*9000*/  FADD R26, R18, R26 ;  /* 0x0000001a121a7221 */ /* 0x000fc80000000000 */
[----:B0-----:R-:W-:Y:S02]  /*9010*/  FADD R26, R17, R26 ;  /* 0x0000001a111a7221 */ /* 0x001fe40000000000 */
[----:B------:R0:W-:Y:S02]  /*9020*/  MUFU.EX2 R39, R27 ;  /* 0x0000001b00277308 */ /* 0x0001e40000000800 */
[----:B------:R-:W-:-:S04]  /*9030*/  FADD R26, R20, R26 ;  /* 0x0000001a141a7221 */ /* 0x000fc80000000000 */
[----:B-----5:R-:W-:Y:S02]  /*9040*/  FADD R26, R19, R26 ;  /* 0x0000001a131a7221 */ /* 0x020fe40000000000 */
[----:B------:R-:W4:Y:S01]  /*9050*/  MUFU.EX2 R38, R38 ;  /* 0x0000002600267308 */ /* 0x000f220000000800 */
[----:B0-----:R-:W-:Y:S01]  /*9060*/  FFMA R27, R30, UR72, -R69 ;  /* 0x000000481e1b7c23 */ /* 0x001fe20008000845 */
[----:B------:R-:W-:-:S03]  /*9070*/  FADD R26, R22, R26 ;  /* 0x0000001a161a7221 */ /* 0x000fc60000000000 */
[----:B------:R-:W-:Y:S01]  /*9080*/  FMUL R27, R27, 1.4426950216293334961 ;  /* 0x3fb8aa3b1b1b7820 */ /* 0x000fe20000400000 */
[----:B-1----:R-:W-:Y:S02]  /*9090*/  FADD R26, R21, R26 ;  /* 0x0000001a151a7221 */ /* 0x002fe40000000000 */
[----:B------:R-:W0:Y:S02]  /*90a0*/  MUFU.EX2 R25, R25 ;  /* 0x0000001900197308 */ /* 0x000e240000000800 */
[----:B------:R-:W-:-:S06]  /*90b0*/  FADD R26, R24, R26 ;  /* 0x0000001a181a7221 */ /* 0x000fcc0000000000 */
[----:B------:R-:W-:Y:S08]  /*90c0*/  MUFU.EX2 R30, R29 ;  /* 0x0000001d001e7308 */ /* 0x000ff00000000800 */
[----:B------:R1:W-:Y:S08]  /*90d0*/  MUFU.EX2 R29, R27 ;  /* 0x0000001b001d7308 */ /* 0x0003f00000000800 */
[----:B------:R-:W5:Y:S01]  /*90e0*/  MUFU.EX2 R28, R28 ;  /* 0x0000001c001c7308 */ /* 0x000f620000000800 */
[----:B-1----:R-:W-:-:S07]  /*90f0*/  FFMA R27, R32, UR72, -R69 ;  /* 0x00000048201b7c23 */ /* 0x002fce0008000845 */
[----:B------:R1:W0:Y:S08]  /*9100*/  MUFU.EX2 R32, R31 ;  /* 0x0000001f00207308 */ /* 0x0002300000000800 */
[----:B------:R-:W-:Y:S01]  /*9110*/  MUFU.EX2 R33, R33 ;  /* 0x0000002100217308 */ /* 0x000fe20000000800 */
[----:B-1----:R-:W-:Y:S01]  /*9120*/  FMUL R31, R27, 1.4426950216293334961 ;  /* 0x3fb8aa3b1b1f7820 */ /* 0x002fe20000400000 */
[----:B--2---:R-:W-:Y:S01]  /*9130*/  FADD R27, R23, R26 ;  /* 0x0000001a171b7221 */ /* 0x004fe20000000000 */
[----:B------:R-:W-:-:S03]  /*9140*/  SHF.L.U32 R26, R37, 0x1f, RZ ;  /* 0x0000001f251a7819 */ /* 0x000fc600000006ff */
[----:B----4-:R-:W-:Y:S01]  /*9150*/  FADD R27, R38, R27 ;  /* 0x0000001b261b7221 */ /* 0x010fe20000000000 */
[----:B---3--:R-:W1:Y:S01]  /*9160*/  SYNCS.PHASECHK.TRANS64.TRYWAIT P2, [UR67], R26 ;  /* 0x0000001aff0075a7 */ /* 0x008e620008041143 */
[----:B------:R-:W2:Y:S02]  /*9170*/  MUFU.EX2 R31, R31 ;  /* 0x0000001f001f7308 */ /* 0x000ea40000000800 */
[----:B0-----:R-:W-:-:S04]  /*9180*/  FADD R27, R25, R27 ;  /* 0x0000001b191b7221 */ /* 0x001fc80000000000 */
[----:B------:R-:W-:Y:S02]  /*9190*/  FADD R27, R39, R27 ;  /* 0x0000001b271b7221 */ /* 0x000fe40000000000 */
[----:B------:R-:W0:Y:S02]  /*91a0*/  MUFU.EX2 R34, R34 ;  /* 0x0000002200227308 */ /* 0x000e240000000800 */
[----:B-----5:R-:W-:-:S04]  /*91b0*/  FADD R27, R28, R27 ;  /* 0x0000001b1c1b7221 */ /* 0x020fc80000000000 */
[----:B------:R-:W-:Y:S02]  /*91c0*/  FADD R27, R30, R27 ;  /* 0x0000001b1e1b7221 */ /* 0x000fe40000000000 */
[----:B------:R-:W3:Y:S02]  /*91d0*/  MUFU.EX2 R35, R35 ;  /* 0x0000002300237308 */ /* 0x000ee40000000800 */
[----:B------:R-:W-:-:S04]  /*91e0*/  FADD R27, R29, R27 ;  /* 0x0000001b1d1b7221 */ /* 0x000fc80000000000 */
[----:B------:R-:W-:-:S04]  /*91f0*/  FADD R27, R32, R27 ;  /* 0x0000001b201b7221 */ /* 0x000fc80000000000 */
[----:B--2---:R-:W-:-:S04]  /*9200*/  FADD R27, R31, R27 ;  /* 0x0000001b1f1b7221 */ /* 0x004fc80000000000 */
[----:B------:R-:W-:-:S04]  /*9210*/  FADD R27, R33, R27 ;  /* 0x0000001b211b7221 */ /* 0x000fc80000000000 */
[----:B0-----:R-:W-:-:S04]  /*9220*/  FADD R27, R34, R27 ;  /* 0x0000001b221b7221 */ /* 0x001fc80000000000 */
[----:B---3--:R-:W-:-:S05]  /*9230*/  FADD R141, R35, R27 ;  /* 0x0000001b238d7221 */ /* 0x008fca0000000000 */
[----:B------:R0:W2:Y:S01]  /*9240*/  SHFL.BFLY PT, R37, R141, 0x10, 0x1f ;  /* 0x0e001f008d257f89 */ /* 0x0000a200000e0000 */
[----:B-1----:R-:W-:Y:S05]  /*9250*/  @!P2 BRA `(.L_x_15) ;  /* 0x0000003c00f4a947 */ /* 0x002fea0003800000 */
.L_x_24:
[----:B------:R-:W3:Y:S01]  /*9260*/  LDG.E.U16 R46, desc[UR8][R46.64] ;  /* 0x000000082e2e7981 */ /* 0x000ee2000c1e1500 */
[----:B------:R-:W-:-:S04]  /*9270*/  IMAD.WIDE R48, R140, 0x2, R198 ;  /* 0x000000028c307825 */ /* 0x000fc800078e02c6 */
[----:B------:R-:W-:Y:S02]  /*9280*/  IMAD.WIDE R26, R140, 0x2, R196 ;  /* 0x000000028c1a7825 */ /* 0x000fe400078e02c4 */
[----:B------:R-:W4:Y:S04]  /*9290*/  LDG.E.U16 R48, desc[UR8][R48.64] ;  /* 0x0000000830307981 */ /* 0x000f28000c1e1500 */
[----:B------:R1:W5:Y:S01]  /*92a0*/  LDG.E.U16 R49, desc[UR8][R26.64] ;  /* 0x000000081a317981 */ /* 0x000362000c1e1500 */
[----:B------:R-:W-:Y:S01]  /*92b0*/  F2FP.F16.F32.PACK_AB R4, R5, R4 ;  /* 0x000000040504723e */ /* 0x000fe200000000ff */
[----:B0-2---:R-:W-:Y:S01]  /*92c0*/  FADD R141, R141, R37 ;  /* 0x000000258d8d7221 */ /* 0x005fe20000000000 */
[----:B------:R-:W-:Y:S02]  /*92d0*/  F2FP.F16.F32.PACK_AB R5, R7, R6 ;  /* 0x000000060705723e */ /* 0x000fe400000000ff */
[----:B------:R-:W-:-:S02]  /*92e0*/  F2FP.F16.F32.PACK_AB R6, R10, R8 ;  /* 0x000000080a06723e */ /* 0x000fc400000000ff */
[----:B------:R-:W-:Y:S02]  /*92f0*/  F2FP.F16.F32.PACK_AB R7, R12, R9 ;  /* 0x000000090c07723e */ /* 0x000fe400000000ff */
[----:B------:R-:W-:Y:S01]  /*9300*/  F2FP.F16.F32.PACK_AB R8, R14, R11 ;  /* 0x0000000b0e08723e */ /* 0x000fe200000000ff */
[----:B-1----:R-:W-:Y:S01]  /*9310*/  IMAD.WIDE R26, R140, 0x2, R194 ;  /* 0x000000028c1a7825 */ /* 0x002fe200078e02c2 */
[----:B------:R-:W-:Y:S02]  /*9320*/  F2FP.F16.F32.PACK_AB R9, R16, R13 ;  /* 0x0000000d1009723e */ /* 0x000fe400000000ff */
[----:B------:R-:W-:Y:S02]  /*9330*/  F2FP.F16.F32.PACK_AB R10, R18, R15 ;  /* 0x0000000f120a723e */ /* 0x000fe400000000ff */
[----:B------:R-:W-:Y:S02]  /*9340*/  F2FP.F16.F32.PACK_AB R11, R20, R17 ;  /* 0x00000011140b723e */ /* 0x000fe400000000ff */
[----:B------:R-:W-:-:S02]  /*9350*/  F2FP.F16.F32.PACK_AB R12, R22, R19 ;  /* 0x00000013160c723e */ /* 0x000fc400000000ff */
[----:B------:R-:W-:Y:S01]  /*9360*/  F2FP.F16.F32.PACK_AB R13, R24, R21 ;  /* 0x00000015180d723e */ /* 0x000fe200000000ff */
[----:B------:R-:W-:Y:S01]  /*9370*/  IMAD.WIDE R20, R140, 0x2, R186 ;  /* 0x000000028c147825 */ /* 0x000fe200078e02ba */
[----:B------:R-:W-:Y:S02]  /*9380*/  F2FP.F16.F32.PACK_AB R14, R38, R23 ;  /* 0x00000017260e723e */ /* 0x000fe400000000ff */
[----:B------:R-:W-:Y:S01]  /*9390*/  F2FP.F16.F32.PACK_AB R15, R39, R25 ;  /* 0x00000019270f723e */ /* 0x000fe200000000ff */
[----:B------:R-:W-:Y:S01]  /*93a0*/  IMAD.WIDE R24, R140, 0x2, R192 ;  /* 0x000000028c187825 */ /* 0x000fe200078e02c0 */
[----:B------:R-:W-:Y:S02]  /*93b0*/  F2FP.F16.F32.PACK_AB R16, R30, R28 ;  /* 0x0000001c1e10723e */ /* 0x000fe400000000ff */
[----:B------:R-:W-:Y:S01]  /*93c0*/  F2FP.F16.F32.PACK_AB R17, R32, R29 ;  /* 0x0000001d2011723e */ /* 0x000fe200000000ff */
[----:B------:R-:W-:Y:S01]  /*93d0*/  IMAD.WIDE R22, R140, 0x2, R190 ;  /* 0x000000028c167825 */ /* 0x000fe200078e02be */
[----:B------:R-:W-:-:S02]  /*93e0*/  F2FP.F16.F32.PACK_AB R18, R33, R31 ;  /* 0x0000001f2112723e */ /* 0x000fc400000000ff */
[----:B------:R-:W-:-:S04]  /*93f0*/  F2FP.F16.F32.PACK_AB R19, R35, R34 ;  /* 0x000000222313723e */ /* 0x000fc800000000ff */
[----:B------:R-:W-:Y:S01]  /*9400*/  STTM.16dp32bit_t0_t15.x16 tmem[UR66+0x80], R4 ;  /* 0x00008004000079ed */ /* 0x000fe20008a00042 */
[----:B------:R0:W-:Y:S01]  /*9410*/  STTM.16dp32bit_t16_t31.x16 tmem[UR66+0x90], R4 ;  /* 0x00009004000079ed */ /* 0x0001e20008a20042 */
[----:B------:R-:W-:-:S04]  /*9420*/  IMAD.WIDE R30, R140, 0x2, R116 ;  /* 0x000000028c1e7825 */ /* 0x000fc800078e0274 */
[C---:B0-----:R-:W-:Y:S01]  /*9430*/  IMAD.WIDE R10, R140.reuse, 0x2, R180 ;  /* 0x000000028c0a7825 */ /* 0x041fe200078e02b4 */
[----:B------:R0:W2:Y:S03]  /*9440*/  LDG.E.U16 R7, desc[UR8][R20.64] ;  /* 0x0000000814077981 */ /* 0x0000a6000c1e1500 */
[C---:B------:R-:W-:Y:S01]  /*9450*/  IMAD.WIDE R14, R140.reuse, 0x2, R178 ;  /* 0x000000028c0e7825 */ /* 0x040fe200078e02b2 */
[----:B------:R1:W2:Y:S04]  /*9460*/  LDG.E.U16 R5, desc[UR8][R24.64] ;  /* 0x0000000818057981 */ /* 0x0002a8000c1e1500 */
[----:B------:R-:W2:Y:S01]  /*9470*/  LDG.E.U16 R10, desc[UR8][R10.64] ;  /* 0x000000080a0a7981 */ /* 0x000ea2000c1e1500 */
[----:B------:R-:W-:-:S03]  /*9480*/  IMAD.WIDE R8, R140, 0x2, R184 ;  /* 0x000000028c087825 */ /* 0x000fc600078e02b8 */
[----:B------:R-:W2:Y:S01]  /*9490*/  LDG.E.U16 R4, desc[UR8][R26.64] ;  /* 0x000000081a047981 */ /* 0x000ea2000c1e1500 */
[----:B0-----:R-:W-:-:S03]  /*94a0*/  IMAD.WIDE R20, R140, 0x2, R170 ;  /* 0x000000028c147825 */ /* 0x001fc600078e02aa */
[----:B------:R-:W2:Y:S04]  /*94b0*/  LDG.E.U16 R8, desc[UR8][R8.64] ;  /* 0x0000000808087981 */ /* 0x000ea8000c1e1500 */
[----:B------:R0:W2:Y:S01]  /*94c0*/  LDG.E.U16 R11, desc[UR8][R14.64] ;  /* 0x000000080e0b7981 */ /* 0x0000a2000c1e1500 */
[----:B------:R-:W-:-:S03]  /*94d0*/  IMAD.WIDE R16, R140, 0x2, R182 ;  /* 0x000000028c107825 */ /* 0x000fc600078e02b6 */
[----:B------:R-:W2:Y:S01]  /*94e0*/  LDG.E.U16 R6, desc[UR8][R22.64] ;  /* 0x0000000816067981 */ /* 0x000ea2000c1e1500 */
[----:B-1----:R-:W-:-:S03]  /*94f0*/  IMAD.WIDE R24, R140, 0x2, R144 ;  /* 0x000000028c187825 */ /* 0x002fc600078e0290 */
[----:B------:R1:W2:Y:S01]  /*9500*/  LDG.E.U16 R9, desc[UR8][R16.64] ;  /* 0x0000000810097981 */ /* 0x0002a2000c1e1500 */
[----:B0-----:R-:W-:-:S06]  /*9510*/  IMAD.WIDE R14, R140, 0x2, R172 ;  /* 0x000000028c0e7825 */ /* 0x001fcc00078e02ac */
[----:B------:R-:W2:Y:S01]  /*9520*/  LDG.E.U16 R14, desc[UR8][R14.64] ;  /* 0x000000080e0e7981 */ /* 0x000ea2000c1e1500 */
[----:B-1----:R-:W-:-:S04]  /*9530*/  IMAD.WIDE R16, R140, 0x2, R168 ;  /* 0x000000028c107825 */ /* 0x002fc800078e02a8 */
[C---:B------:R-:W-:Y:S02]  /*9540*/  IMAD.WIDE R18, R140.reuse, 0x2, R200 ;  /* 0x000000028c127825 */ /* 0x040fe400078e02c8 */
[----:B------:R-:W2:Y:S04]  /*9550*/  LDG.E.U16 R16, desc[UR8][R16.64] ;  /* 0x0000000810107981 */ /* 0x000ea8000c1e1500 */
[----:B------:R0:W2:Y:S01]  /*9560*/  LDG.E.U16 R15, desc[UR8][R20.64] ;  /* 0x00000008140f7981 */ /* 0x0000a2000c1e1500 */
[----:B------:R-:W-:-:S03]  /*9570*/  IMAD.WIDE R12, R140, 0x2, R176 ;  /* 0x000000028c0c7825 */ /* 0x000fc600078e02b0 */
[----:B------:R1:W2:Y:S01]  /*9580*/  LDG.E.U16 R17, desc[UR8][R18.64] ;  /* 0x0000000812117981 */ /* 0x0002a2000c1e1500 */
[----:B0-----:R-:W-:-:S03]  /*9590*/  IMAD.WIDE R20, R140, 0x2, R150 ;  /* 0x000000028c147825 */ /* 0x001fc600078e0296 */
[----:B------:R-:W2:Y:S04]  /*95a0*/  LDG.E.U16 R12, desc[UR8][R12.64] ;  /* 0x000000080c0c7981 */ /* 0x000ea8000c1e1500 */
[----:B------:R-:W2:Y:S01]  /*95b0*/  LDG.E.U16 R20, desc[UR8][R20.64] ;  /* 0x0000000814147981 */ /* 0x000ea2000c1e1500 */
[----:B-1----:R-:W-:-:S04]  /*95c0*/  IMAD.WIDE R18, R140, 0x2, R162 ;  /* 0x000000028c127825 */ /* 0x002fc800078e02a2 */
[C---:B------:R-:W-:Y:S02]  /*95d0*/  IMAD.WIDE R26, R140.reuse, 0x2, R156 ;  /* 0x000000028c1a7825 */ /* 0x040fe400078e029c */
[----:B------:R-:W2:Y:S04]  /*95e0*/  LDG.E.U16 R18, desc[UR8][R18.64] ;  /* 0x0000000812127981 */ /* 0x000ea8000c1e1500 */
[----:B------:R0:W2:Y:S01]  /*95f0*/  LDG.E.U16 R21, desc[UR8][R24.64] ;  /* 0x0000000818157981 */ /* 0x0000a2000c1e1500 */
[----:B------:R-:W-:-:S04]  /*9600*/  IMAD.WIDE R22, R140, 0x2, R174 ;  /* 0x000000028c167825 */ /* 0x000fc800078e02ae */
[C---:B------:R-:W-:Y:S01]  /*9610*/  IMAD.WIDE R34, R140.reuse, 0x2, R80 ;  /* 0x000000028c227825 */ /* 0x040fe200078e0250 */
[----:B------:R1:W2:Y:S03]  /*9620*/  LDG.E.U16 R19, desc[UR8][R26.64] ;  /* 0x000000081a137981 */ /* 0x0002a6000c1e1500 */
[C---:B0-----:R-:W-:Y:S01]  /*9630*/  IMAD.WIDE R24, R140.reuse, 0x2, R122 ;  /* 0x000000028c187825 */ /* 0x041fe200078e027a */
[----:B------:R0:W2:Y:S05]  /*9640*/  LDG.E.U16 R13, desc[UR8][R22.64] ;  /* 0x00000008160d7981 */ /* 0x0000aa000c1e1500 */
[----:B------:R-:W2:Y:S01]  /*9650*/  LDG.E.U16 R24, desc[UR8][R24.64] ;  /* 0x0000000818187981 */ /* 0x000ea2000c1e1500 */
[----:B-1----:R-:W-:-:S04]  /*9660*/  IMAD.WIDE R26, R140, 0x2, R110 ;  /* 0x000000028c1a7825 */ /* 0x002fc800078e026e */
[C---:B0-----:R-:W-:Y:S02]  /*9670*/  IMAD.WIDE R22, R140.reuse, 0x2, R134 ;  /* 0x000000028c167825 */ /* 0x041fe400078e0286 */
[----:B------:R-:W2:Y:S04]  /*9680*/  LDG.E.U16 R26, desc[UR8][R26.64] ;  /* 0x000000081a1a7981 */ /* 0x000ea8000c1e1500 */
[----:B------:R0:W2:Y:S01]  /*9690*/  LDG.E.U16 R25, desc[UR8][R30.64] ;  /* 0x000000081e197981 */ /* 0x0000a2000c1e1500 */
[----:B------:R-:W-:-:S03]  /*96a0*/  IMAD.WIDE R28, R140, 0x2, R104 ;  /* 0x000000028c1c7825 */ /* 0x000fc600078e0268 */
[----:B------:R-:W2:Y:S01]  /*96b0*/  LDG.E.U16 R22, desc[UR8][R22.64] ;  /* 0x0000000816167981 */ /* 0x000ea2000c1e1500 */
[----:B------:R-:W-:-:S03]  /*96c0*/  IMAD.WIDE R32, R140, 0x2, R128 ;  /* 0x000000028c207825 */ /* 0x000fc600078e0280 */
[----:B------:R1:W2:Y:S01]  /*96d0*/  LDG.E.U16 R27, desc[UR8][R28.64] ;  /* 0x000000081c1b7981 */ /* 0x0002a2000c1e1500 */
[----:B0-----:R-:W-:-:S04]  /*96e0*/  IMAD.WIDE R30, R140, 0x2, R86 ;  /* 0x000000028c1e7825 */ /* 0x001fc800078e0256 */
[C---:B------:R-:W-:Y:S01]  /*96f0*/  IMAD.WIDE R40, R140.reuse, 0x2, R148 ;  /* 0x000000028c287825 */ /* 0x040fe200078e0294 */
[----:B------:R0:W2:Y:S04]  /*9700*/  LDG.E.U16 R23, desc[UR8][R32.64] ;  /* 0x0000000820177981 */ /* 0x0000a8000c1e1500 */
[----:B------:R-:W2:Y:S01]  /*9710*/  LDG.E.U16 R30, desc[UR8][R30.64] ;  /* 0x000000081e1e7981 */ /* 0x000ea2000c1e1500 */
[----:B-1----:R-:W-:-:S03]  /*9720*/  IMAD.WIDE R28, R140, 0x2, R98 ;  /* 0x000000028c1c7825 */ /* 0x002fc600078e0262 */
[----:B------:R-:W2:Y:S01]  /*9730*/  LDG.E.U16 R37, desc[UR8][R40.64] ;  /* 0x0000000828257981 */ /* 0x000ea2000c1e1500 */
[----:B------:R-:W-:-:S03]  /*9740*/  IMAD.WIDE R42, R140, 0x2, R154 ;  /* 0x000000028c2a7825 */ /* 0x000fc600078e029a */
[----:B------:R-:W2:Y:S04]  /*9750*/  LDG.E.U16 R28, desc[UR8][R28.64] ;  /* 0x000000081c1c7981 */ /* 0x000ea8000c1e1500 */
[----:B------:R1:W2:Y:S01]  /*9760*/  LDG.E.U16 R31, desc[UR8][R34.64] ;  /* 0x00000008221f7981 */ /* 0x0002a2000c1e1500 */
[----:B------:R-:W-:-:S04]  /*9770*/  IMAD.WIDE R38, R140, 0x2, R92 ;  /* 0x000000028c267825 */ /* 0x000fc800078e025c */
[C---:B0-----:R-:W-:Y:S01]  /*9780*/  IMAD.WIDE R32, R140.reuse, 0x2, R74 ;  /* 0x000000028c207825 */ /* 0x041fe200078e024a */
[----:B------:R0:W2:Y:S03]  /*9790*/  LDG.E.U16 R29, desc[UR8][R38.64] ;  /* 0x00000008261d7981 */ /* 0x0000a6000c1e1500 */
[C---:B-1----:R-:W-:Y:S02]  /*97a0*/  IMAD.WIDE R34, R140.reuse, 0x2, R160 ;  /* 0x000000028c227825 */ /* 0x042fe400078e02a0 */
[----:B------:R-:W2:Y:S02]  /*97b0*/  LDG.E.U16 R32, desc[UR8][R32.64] ;  /* 0x0000000820207981 */ /* 0x000ea4000c1e1500 */
[C---:B------:R-:W-:Y:S02]  /*97c0*/  IMAD.WIDE R44, R140.reuse, 0x2, R166 ;  /* 0x000000028c2c7825 */ /* 0x040fe400078e02a6 */
[----:B------:R-:W2:Y:S02]  /*97d0*/  LDG.E.U16 R34, desc[UR8][R34.64] ;  /* 0x0000000822227981 */ /* 0x000ea4000c1e1500 */
[----:B------:R-:W-:-:S02]  /*97e0*/  IMAD.WIDE R40, R140, 0x2, R126 ;  /* 0x000000028c287825 */ /* 0x000fc400078e027e */
[----:B------:R1:W2:Y:S02]  /*97f0*/  LDG.E.U16 R33, desc[UR8][R44.64] ;  /* 0x000000082c217981 */ /* 0x0002a4000c1e1500 */
[C---:B0-----:R-:W-:Y:S02]  /*9800*/  IMAD.WIDE R38, R140.reuse, 0x2, R142 ;  /* 0x000000028c267825 */ /* 0x041fe400078e028e */
[----:B------:R-:W2:Y:S04]  /*9810*/  LDG.E.U16 R40, desc[UR8][R40.64] ;  /* 0x0000000828287981 */ /* 0x000ea8000c1e1500 */
[----:B------:R0:W2:Y:S01]  /*9820*/  LDG.E.U16 R35, desc[UR8][R42.64] ;  /* 0x000000082a237981 */ /* 0x0000a2000c1e1500 */
[----:B-1----:R-:W-:-:S03]  /*9830*/  IMAD.WIDE R44, R140, 0x2, R132 ;  /* 0x000000028c2c7825 */ /* 0x002fc600078e0284 */
[----:B------:R-:W2:Y:S01]  /*9840*/  LDG.E.U16 R38, desc[UR8][R38.64] ;  /* 0x0000000826267981 */ /* 0x000ea2000c1e1500 */
[----:B0-----:R-:W-:-:S03]  /*9850*/  IMAD.WIDE R42, R140, 0x2, R120 ;  /* 0x000000028c2a7825 */ /* 0x001fc600078e0278 */
[----:B------:R0:W2:Y:S04]  /*9860*/  LDG.E.U16 R39, desc[UR8][R44.64] ;  /* 0x000000082c277981 */ /* 0x0000a8000c1e1500 */
[----:B------:R1:W2:Y:S01]  /*9870*/  LDG.E.U16 R41, desc[UR8][R42.64] ;  /* 0x000000082a297981 */ /* 0x0002a2000c1e1500 */
[----:B0-----:R-:W-:-:S04]  /*9880*/  IMAD.WIDE R44, R140, 0x2, R108 ;  /* 0x000000028c2c7825 */ /* 0x001fc800078e026c */
[C---:B-1----:R-:W-:Y:S01]  /*9890*/  IMAD.WIDE R42, R140.reuse, 0x2, R114 ;  /* 0x000000028c2a7825 */ /* 0x042fe200078e0272 */
[----:B------:R0:W2:Y:S03]  /*98a0*/  LDG.E.U16 R47, desc[UR8][R44.64] ;  /* 0x000000082c2f7981 */ /* 0x0000a6000c1e1500 */
[----:B0-----:R-:W-:-:S06]  /*98b0*/  IMAD.WIDE R44, R140, 0x2, R96 ;  /* 0x000000028c2c7825 */ /* 0x001fcc00078e0260 */
[----:B------:R-:W2:Y:S04]  /*98c0*/  LDG.E.U16 R44, desc[UR8][R44.64] ;  /* 0x000000082c2c7981 */ /* 0x000ea8000c1e1500 */
[----:B---3--:R0:W-:Y:S04]  /*98d0*/  STS.U16 [R0+UR64+0xc000], R46 ;  /* 0x00c0002e00007988 */ /* 0x0081e80008000440 */
[----:B----4-:R1:W-:Y:S04]  /*98e0*/  STS.U16 [R0+UR64+0xc400], R48 ;  /* 0x00c4003000007988 */ /* 0x0103e80008000440 */
[----:B0-----:R0:W3:Y:S02]  /*98f0*/  LDG.E.U16 R46, desc[UR8][R42.64] ;  /* 0x000000082a2e7981 */ /* 0x0010e4000c1e1500 */
[----:B0-----:R-:W-:-:S05]  /*9900*/  IMAD.WIDE R42, R140, 0x2, R102 ;  /* 0x000000028c2a7825 */ /* 0x001fca00078e0266 */
[----:B-1----:R0:W4:Y:S02]  /*9910*/  LDG.E.U16 R48, desc[UR8][R42.64] ;  /* 0x000000082a307981 */ /* 0x002124000c1e1500 */
[----:B0-----:R-:W-:-:S05]  /*9920*/  IMAD.WIDE R42, R140, 0x2, R90 ;  /* 0x000000028c2a7825 */ /* 0x001fca00078e025a */
[----:B------:R0:W3:Y:S04]  /*9930*/  LDG.E.U16 R45, desc[UR8][R42.64] ;  /* 0x000000082a2d7981 */ /* 0x0000e8000c1e1500 */
[----:B-----5:R1:W-:Y:S01]  /*9940*/  STS.U16 [R0+UR64+0xc800], R49 ;  /* 0x00c8003100007988 */ /* 0x0203e20008000440 */
[----:B0-----:R-:W-:-:S05]  /*9950*/  IMAD.WIDE R42, R140, 0x2, R84 ;  /* 0x000000028c2a7825 */ /* 0x001fca00078e0254 */
[----:B-1----:R0:W5:Y:S02]  /*9960*/  LDG.E.U16 R49, desc[UR8][R42.64] ;  /* 0x000000082a317981 */ /* 0x002164000c1e1500 */
[----:B0-----:R-:W-:-:S05]  /*9970*/  IMAD.WIDE R42, R140, 0x2, R78 ;  /* 0x000000028c2a7825 */ /* 0x001fca00078e024e */
[----:B------:R0:W3:Y:S02]  /*9980*/  LDG.E.U16 R50, desc[UR8][R42.64] ;  /* 0x000000082a327981 */ /* 0x0000e4000c1e1500 */
        /* <DEDUP_REMOVED lines=15> */
[----:B------:R0:W5:Y:S02]  /*9a80*/  LDG.E.U16 R58, desc[UR8][R42.64] ;  /* 0x000000082a3a7981 */ /* 0x000164000c1e1500 */
        /* <DEDUP_REMOVED lines=16> */
[----:B0-----:R-:W-:-:S06]  /*9b90*/  IMAD.WIDE R42, R140, 0x2, R70 ;  /* 0x000000028c2a7825 */ /* 0x001fcc00078e0246 */
[----:B------:R-:W5:Y:S01]  /*9ba0*/  LDG.E.U16 R42, desc[UR8][R42.64] ;  /* 0x000000082a2a7981 */ /* 0x000f62000c1e1500 */
[----:B------:R-:W-:-:S03]  /*9bb0*/  LOP3.LUT R67, R0, 0x20, RZ, 0x3c, !PT ;  /* 0x0000002000437812 */ /* 0x000fc600078e3cff */
[----:B--2---:R-:W-:Y:S04]  /*9bc0*/  STS.U16 [R0+UR64+0xcc00], R4 ;  /* 0x00cc000400007988 */ /* 0x004fe80008000440 */
        /* <DEDUP_REMOVED lines=20> */
[----:B------:R-:W-:-:S03]  /*9d10*/  LOP3.LUT R188, R0, 0x40, RZ, 0x3c, !PT ;  /* 0x0000004000bc7812 */ /* 0x000fc600078e3cff */
        /* <DEDUP_REMOVED lines=16> */
[----:B0-----:R-:W-:-:S03]  /*9e20*/  LOP3.LUT R67, R0, 0x60, RZ, 0x3c, !PT ;  /* 0x0000006000437812 */ /* 0x001fc600078e3cff */
[----:B---3--:R-:W-:Y:S04]  /*9e30*/  STS.U16 [R188+UR64+0xe200], R46 ;  /* 0x00e2002ebc007988 */ /* 0x008fe80008000440 */
[----:B------:R-:W-:Y:S04]  /*9e40*/  STS.U16 [R188+UR64+0xe600], R47 ;  /* 0x00e6002fbc007988 */ /* 0x000fe80008000440 */
[----:B----4-:R-:W-:Y:S04]  /*9e50*/  STS.U16 [R188+UR64+0xea00], R48 ;  /* 0x00ea0030bc007988 */ /* 0x010fe80008000440 */
[----:B------:R-:W-:Y:S04]  /*9e60*/  STS.U16 [R188+UR64+0xee00], R44 ;  /* 0x00ee002cbc007988 */ /* 0x000fe80008000440 */
[----:B------:R-:W-:Y:S04]  /*9e70*/  STS.U16 [R188+UR64+0xf200], R45 ;  /* 0x00f2002dbc007988 */ /* 0x000fe80008000440 */
[----:B-----5:R-:W-:Y:S04]  /*9e80*/  STS.U16 [R188+UR64+0xf600], R49 ;  /* 0x00f60031bc007988 */ /* 0x020fe80008000440 */
[----:B------:R-:W-:Y:S04]  /*9e90*/  STS.U16 [R188+UR64+0xfa00], R50 ;  /* 0x00fa0032bc007988 */ /* 0x000fe80008000440 */
[----:B------:R0:W-:Y:S04]  /*9ea0*/  STS.U16 [R188+UR64+0xfe00], R51 ;  /* 0x00fe0033bc007988 */ /* 0x0001e80008000440 */
[----:B------:R-:W-:Y:S04]  /*9eb0*/  STS.U16 [R67+UR64+0xc300], R52 ;  /* 0x00c3003443007988 */ /* 0x000fe80008000440 */
[----:B------:R-:W-:Y:S04]  /*9ec0*/  STS.U16 [R67+UR64+0xc700], R53 ;  /* 0x00c7003543007988 */ /* 0x000fe80008000440 */
[----:B------:R-:W-:Y:S04]  /*9ed0*/  STS.U16 [R67+UR64+0xcb00], R54 ;  /* 0x00cb003643007988 */ /* 0x000fe80008000440 */
[----:B------:R-:W-:Y:S04]  /*9ee0*/  STS.U16 [R67+UR64+0xcf00], R55 ;  /* 0x00cf003743007988 */ /* 0x000fe80008000440 */
[----:B------:R-:W-:Y:S01]  /*9ef0*/  STS.U16 [R67+UR64+0xd300], R56 ;  /* 0x00d3003843007988 */ /* 0x000fe20008000440 */
[----:B------:R-:W-:-:S03]  /*9f00*/  FADD R4, -R69, R36 ;  /* 0x0000002445047221 */ /* 0x000fc60000000100 */
[----:B------:R-:W-:Y:S04]  /*9f10*/  STS.U16 [R67+UR64+0xd700], R57 ;  /* 0x00d7003943007988 */ /* 0x000fe80008000440 */
[----:B------:R-:W-:Y:S04]  /*9f20*/  STS.U16 [R67+UR64+0xdb00], R58 ;  /* 0x00db003a43007988 */ /* 0x000fe80008000440 */
[----:B------:R-:W-:Y:S04]  /*9f30*/  STS.U16 [R67+UR64+0xdf00], R59 ;  /* 0x00df003b43007988 */ /* 0x000fe80008000440 */
[----:B------:R-:W-:Y:S01]  /*9f40*/  STS.U16 [R67+UR64+0xe300], R60 ;  /* 0x00e3003c43007988 */ /* 0x000fe20008000440 */
[----:B------:R-:W-:-:S03]  /*9f50*/  FMUL R4, R4, 1.4426950216293334961 ;  /* 0x3fb8aa3b04047820 */ /* 0x000fc60000400000 */
[----:B------:R-:W-:Y:S04]  /*9f60*/  STS.U16 [R67+UR64+0xe700], R61 ;  /* 0x00e7003d43007988 */ /* 0x000fe80008000440 */
[----:B------:R-:W-:Y:S01]  /*9f70*/  STS.U16 [R67+UR64+0xeb00], R62 ;  /* 0x00eb003e43007988 */ /* 0x000fe20008000440 */
[----:B0-----:R0:W1:Y:S03]  /*9f80*/  MUFU.EX2 R188, R4 ;  /* 0x0000000400bc7308 */ /* 0x0010660000000800 */
[----:B------:R-:W-:Y:S04]  /*9f90*/  STS.U16 [R67+UR64+0xef00], R63 ;  /* 0x00ef003f43007988 */ /* 0x000fe80008000440 */
[----:B------:R-:W-:Y:S04]  /*9fa0*/  STS.U16 [R67+UR64+0xf300], R64 ;  /* 0x00f3004043007988 */ /* 0x000fe80008000440 */
[----:B------:R-:W-:Y:S04]  /*9fb0*/  STS.U16 [R67+UR64+0xf700], R65 ;  /* 0x00f7004143007988 */ /* 0x000fe80008000440 */
[----:B------:R-:W-:Y:S04]  /*9fc0*/  STS.U16 [R67+UR64+0xfb00], R66 ;  /* 0x00fb004243007988 */ /* 0x000fe80008000440 */
[----:B------:R0:W-:Y:S01]  /*9fd0*/  STS.U16 [R67+UR64+0xff00], R42 ;  /* 0x00ff002a43007988 */ /* 0x0001e20008000440 */
[----:B------:R-:W2:Y:S02]  /*9fe0*/  FENCE.VIEW.ASYNC.T ;  /* 0x00000000000073c6 */ /* 0x000ea40000000200 */
[----:B--2---:R-:W-:Y:S06]  /*9ff0*/  BAR.SYNC.DEFER_BLOCKING 0x0 ;  /* 0x0000000000007b1d */ /* 0x004fec0000010000 */
[----:B0-----:R-:W-:Y:S01]  /*a000*/  LDTM.16dp32bit_t0_t15.x64 R4, tmem[UR66] ;  /* 0x00000042000479ee */ /* 0x001fe20008b00000 */
[----:B------:R-:W1:Y:S01]  /*a010*/  LDTM.16dp32bit_t16_t31.x64 R4, tmem[UR66+0x40] ;  /* 0x00004042000479ee */ /* 0x000e620008b20000 */
[----:B------:R-:W-:Y:S01]  /*a020*/  NOP ;  /* 0x0000000000007918 */ /* 0x000fe20000000000 */
[C---:B-1----:R-:W-:Y:S01]  /*a030*/  FMUL R4, R188.reuse, R4 ;  /* 0x00000004bc047220 */ /* 0x042fe20000400000 */
        /* <DEDUP_REMOVED lines=64> */
[----:B------:R0:W-:Y:S01]  /*a440*/  STTM.16dp32bit_t16_t31.x64 tmem[UR66+0x40], R4 ;  /* 0x00004004000079ed */ /* 0x0001e20008b20042 */
[----:B------:R-:W1:Y:S02]  /*a450*/  FENCE.VIEW.ASYNC.T ;  /* 0x00000000000073c6 */ /* 0x000e640000000200 */
[----:B-1----:R-:W-:Y:S06]  /*a460*/  BAR.SYNC.DEFER_BLOCKING 0x0 ;  /* 0x0000000000007b1d */ /* 0x002fec0000010000 */
[----:B------:R1:W-:Y:S06]  /*a470*/  MEMBAR.ALL.CTA ;  /* 0x0000000000007992 */ /* 0x0003ec0000008000 */
[----:B-1----:R-:W1:Y:S01]  /*a480*/  FENCE.VIEW.ASYNC.S ;  /* 0x00000000000073c6 */ /* 0x002e620000000000 */
[----:B------:R-:W-:Y:S01]  /*a490*/  ULEA UR67, UR70, UR64, 0x3 ;  /* 0x0000004046437291 */ /* 0x000fe2000f8e18ff */
[----:B------:R-:W-:-:S03]  /*a4a0*/  UMOV UR45, UR73 ;  /* 0x00000049002d7c82 */ /* 0x000fc60008000000 */
[----:B------:R-:W-:Y:S01]  /*a4b0*/  UIADD3 UR67, UPT, UPT, UR67, 0x10000, URZ ;  /* 0x0001000043437890 */ /* 0x000fe2000fffe0ff */
[----:B-1----:R-:W-:Y:S06]  /*a4c0*/  BAR.SYNC.DEFER_BLOCKING 0x0 ;  /* 0x0000000000007b1d */ /* 0x002fec0000010000 */
[----:B------:R-:W-:Y:S05]  /*a4d0*/  BRA.U UP2, `(.L_x_16) ;  /* 0x0000000102547547 */ /* 0x000fea000b800000 */
[----:B------:R-:W-:Y:S02]  /*a4e0*/  UIADD3 UR47, UPT, UPT, UR65, 0x88, URZ ;  /* 0x00000088412f7890 */ /* 0x000fe4000fffe0ff */
[----:B------:R-:W-:Y:S02]  /*a4f0*/  UIADD3 UR56, UPT, UPT, UR65, 0x90, URZ ;  /* 0x0000009041387890 */ /* 0x000fe4000fffe0ff */
[----:B------:R-:W-:Y:S01]  /*a500*/  UIADD3 UR57, UPT, UPT, UR65, 0x98, URZ ;  /* 0x0000009841397890 */ /* 0x000fe2000fffe0ff */
[----:B------:R-:W-:Y:S01]  /*a510*/  UMOV UR48, 0x0 ;  /* 0x0000000000307882 */ /* 0x000fe20000000000 */
[----:B------:R-:W-:Y:S01]  /*a520*/  UMOV UR49, 0x4200010 ;  /* 0x0420001000317882 */ /* 0x000fe20000000000 */
        /* <DEDUP_REMOVED lines=16> */
.L_x_16:
[----:B0-----:R-:W0:Y:S01]  /*a630*/  LDC R4, c[0x0][0x3d4] ;  /* 0x0000f500ff047b82 */ /* 0x001e220000000800 */
[----:B------:R-:W-:Y:S01]  /*a640*/  UIADD3 UR70, UPT, UPT, UR70, 0x1, URZ ;  /* 0x0000000146467890 */ /* 0x000fe2000fffe0ff */
[----:B------:R-:W-:Y:S01]  /*a650*/  FFMA R138, R188, R138, R141 ;  /* 0x0000008abc8a7223 */ /* 0x000fe2000000008d */
[----:B-1----:R-:W-:Y:S01]  /*a660*/  UIADD3 UR4, UPT, UPT, UR71, -0x40, URZ ;  /* 0xffffffc047047890 */ /* 0x002fe2000fffe0ff */
[----:B------:R-:W-:Y:S01]  /*a670*/  IMAD.U32 R37, RZ, RZ, UR45 ;  /* 0x0000002dff257e24 */ /* 0x000fe2000f8e00ff */
[----:B------:R-:W-:Y:S01]  /*a680*/  UISETP.GT.AND UP1, UPT, UR70, 0x1, UPT ;  /* 0x000000014600788c */ /* 0x000fe2000bf24270 */
[----:B------:R-:W-:Y:S01]  /*a690*/  MOV R36, R69 ;  /* 0x0000004500247202 */ /* 0x000fe20000000f00 */
[----:B------:R-:W-:Y:S02]  /*a6a0*/  UIADD3 UR6, UPT, UPT, UR6, 0x40, URZ ;  /* 0x0000004006067890 */ /* 0x000fe4000fffe0ff */
[----:B------:R-:W-:Y:S02]  /*a6b0*/  USEL UR73, URZ, 0x1, !UP1 ;  /* 0x00000001ff497887 */ /* 0x000fe4000c800000 */
[----:B------:R-:W-:-:S02]  /*a6c0*/  USEL UR70, UR70, URZ, !UP1 ;  /* 0x000000ff46467287 */ /* 0x000fc4000c800000 */
[----:B------:R-:W-:Y:S02]  /*a6d0*/  UISETP.GE.AND UP1, UPT, UR6, UR4, UPT ;  /* 0x000000040600728c */ /* 0x000fe4000bf26270 */
[----:B------:R-:W-:Y:S01]  /*a6e0*/  ULOP3.LUT UR73, UR45, UR73, URZ, 0x3c, !UPT ;  /* 0x000000492d497292 */ /* 0x000fe2000f8e3cff */
[----:B0-----:R-:W-:-:S05]  /*a6f0*/  IMAD.SHL.U32 R4, R4, 0x40, RZ ;  /* 0x0000004004047824 */ /* 0x001fca00078e00ff */
[----:B------:R-:W-:Y:S02]  /*a700*/  IADD3 R140, PT, PT, R4, R140, RZ ;  /* 0x0000008c048c7210 */ /* 0x000fe40007ffe0ff */
[----:B------:R-:W0:Y:S02]  /*a710*/  LDC R4, c[0x0][0x3c4] ;  /* 0x0000f100ff047b82 */ /* 0x000e240000000800 */
[----:B0-----:R-:W-:-:S05]  /*a720*/  IMAD.SHL.U32 R4, R4, 0x40, RZ ;  /* 0x0000004004047824 */ /* 0x001fca00078e00ff */
[----:B------:R-:W-:Y:S01]  /*a730*/  IADD3 R139, PT, PT, R4, R139, RZ ;  /* 0x0000008b048b7210 */ /* 0x000fe20007ffe0ff */
[----:B------:R-:W-:Y:S06]  /*a740*/  BRA.U !UP1, `(.L_x_17) ;  /* 0xffffffcd09187547 */ /* 0x000fec000b83ffff */
.L_x_12:
[----:B-1-3--:R-:W1:Y:S01]  /*a750*/  S2R R6, SR_TID.X ;  /* 0x0000000000067919 */ /* 0x00ae620000002100 */
[C---:B------:R-:W-:Y:S01]  /*a760*/  FMUL R0, R138.reuse, 8388608 ;  /* 0x4b0000008a007820 */ /* 0x040fe20000400000 */
[----:B------:R-:W-:Y:S01]  /*a770*/  FSETP.GEU.AND P3, PT, R138, 1.175494350822287508e-38, PT ;  /* 0x008000008a00780b */ /* 0x000fe20003f6e000 */
[----:B--2---:R-:W2:Y:S01]  /*a780*/  LDCU UR4, c[0x0][0x3f0] ;  /* 0x00007e00ff0477ac */ /* 0x004ea20008000800 */
[----:B------:R-:W-:Y:S01]  /*a790*/  IMAD.MOV.U32 R3, RZ, RZ, 0x3dc6b27f ;  /* 0x3dc6b27fff037424 */ /* 0x000fe200078e00ff */
[----:B------:R-:W3:Y:S01]  /*a7a0*/  LDC R68, c[0x0][0x3e8] ;  /* 0x0000fa00ff447b82 */ /* 0x000ee20000000800 */
[----:B0-----:R-:W-:Y:S02]  /*a7b0*/  FSEL R93, R0, R138, !P3 ;  /* 0x0000008a005d7208 */ /* 0x001fe40005800000 */
[----:B------:R-:W-:-:S03]  /*a7c0*/  FSETP.GT.AND P2, PT, |R138|, 8.50705917302346158658e+37, PT ;  /* 0x7e8000008a00780b */ /* 0x000fc60003f44200 */
[----:B------:R-:W-:-:S05]  /*a7d0*/  VIADD R0, R93, 0xc0cafb0d ;  /* 0xc0cafb0d5d007836 */ /* 0x000fca0000000000 */
[----:B------:R-:W-:-:S04]  /*a7e0*/  LOP3.LUT R2, R0, 0xff800000, RZ, 0xc0, !PT ;  /* 0xff80000000027812 */ /* 0x000fc800078ec0ff */
[----:B------:R-:W-:Y:S01]  /*a7f0*/  IADD3 R0, PT, PT, R93, -R2, RZ ;  /* 0x800000025d007210 */ /* 0x000fe20007ffe0ff */
[----:B--2---:R-:W-:-:S04]  /*a800*/  UISETP.GE.AND UP0, UPT, UR4, 0x1, UPT ;  /* 0x000000010400788c */ /* 0x004fc8000bf06270 */
[----:B------:R-:W-:-:S04]  /*a810*/  FADD R70, R0, -1 ;  /* 0xbf80000000467421 */ /* 0x000fc80000000000 */
[----:B------:R-:W-:Y:S01]  /*a820*/  FFMA.FTZ R3, R70, R3, -0.16845393180847167969 ;  /* 0xbe2c7f3046037423 */ /* 0x000fe20000010003 */
[C---:B-1----:R-:W-:Y:S01]  /*a830*/  SHF.L.U32 R0, R6.reuse, 0x7, RZ ;  /* 0x0000000706007819 */ /* 0x042fe200000006ff */
[----:B------:R-:W-:Y:S02]  /*a840*/  IMAD.SHL.U32 R72, R6, 0x10, RZ ;  /* 0x0000001006487824 */ /* 0x000fe400078e00ff */
[----:B------:R-:W-:Y:S01]  /*a850*/  FFMA.FTZ R3, R70, R3, 0.1716887056827545166 ;  /* 0x3e2fcf2a46037423 */ /* 0x000fe20000010003 */
[----:B------:R-:W-:Y:S02]  /*a860*/  SHF.L.U32 R4, R6, 0x3, RZ ;  /* 0x0000000306047819 */ /* 0x000fe400000006ff */
[----:B------:R-:W-:Y:S02]  /*a870*/  LOP3.LUT R5, R0, 0x800, RZ, 0xc0, !PT ;  /* 0x0000080000057812 */ /* 0x000fe400078ec0ff */
[----:B------:R-:W-:Y:S02]  /*a880*/  LOP3.LUT R0, R72, 0xf0, RZ, 0xc0, !PT ;  /* 0x000000f048007812 */ /* 0x000fe400078ec0ff */
[----:B------:R-:W-:-:S02]  /*a890*/  LOP3.LUT R4, R4, 0x300, RZ, 0xc0, !PT ;  /* 0x0000030004047812 */ /* 0x000fc400078ec0ff */
[----:B------:R-:W-:Y:S01]  /*a8a0*/  IADD3 R7, PT, PT, R0, UR64, R5 ;  /* 0x0000004000077c10 */ /* 0x000fe2000fffe005 */
[C---:B------:R-:W-:Y:S01]  /*a8b0*/  FFMA.FTZ R5, R70.reuse, R3, -0.17900948226451873779 ;  /* 0xbe374e4346057423 */ /* 0x040fe20000010003 */
[--C-:B------:R-:W-:Y:S02]  /*a8c0*/  SHF.R.U32.HI R75, RZ, 0x6, R6.reuse ;  /* 0x00000006ff4b7819 */ /* 0x100fe40000011606 */
[----:B------:R-:W-:Y:S01]  /*a8d0*/  SHF.R.U32.HI R74, RZ, 0x2, R6 ;  /* 0x00000002ff4a7819 */ /* 0x000fe20000011606 */
[----:B------:R-:W-:Y:S01]  /*a8e0*/  FFMA.FTZ R5, R70, R5, 0.20512372255325317383 ;  /* 0x3e520bf446057423 */ /* 0x000fe20000010005 */
[----:B------:R-:W-:Y:S01]  /*a8f0*/  IMAD.IADD R3, R4, 0x1, R7 ;  /* 0x0000000104037824 */ /* 0x000fe200078e0207 */
[----:B------:R-:W-:Y:S02]  /*a900*/  SGXT.U32 R75, R75, 0x1 ;  /* 0x000000014b4b781a */ /* 0x000fe40000000000 */
[----:B------:R-:W-:Y:S01]  /*a910*/  FFMA.FTZ R5, R70, R5, -0.24046532809734344482 ;  /* 0xbe763c8b46057423 */ /* 0x000fe20000010005 */
[----:B------:R-:W-:-:S03]  /*a920*/  FSEL R0, RZ, -23, P3 ;  /* 0xc1b80000ff007808 */ /* 0x000fc60001800000 */
[----:B------:R-:W-:Y:S01]  /*a930*/  FFMA.FTZ R5, R70, R5, 0.28857114911079406738 ;  /* 0x3e93bf9946057423 */ /* 0x000fe20000010005 */
[----:B---3--:R-:W-:Y:S06]  /*a940*/  BRA.U !UP0, `(.L_x_18) ;  /* 0x0000000108107547 */ /* 0x008fec000b800000 */
[----:B------:R-:W-:-:S06]  /*a950*/  USHF.L.U32 UR45, UR45, 0x1f, URZ ;  /* 0x0000001f2d2d7899 */ /* 0x000fcc00080006ff */
[----:B------:R-:W-:-:S04]  /*a960*/  MOV R4, UR45 ;  /* 0x0000002d00047c02 */ /* 0x000fc80008000f00 */
[----:B------:R-:W0:Y:S02]  /*a970*/  SYNCS.PHASECHK.TRANS64.TRYWAIT P3, [UR67], R4 ;  /* 0x00000004ff0075a7 */ /* 0x000e240008061143 */
[----:B0-----:R-:W-:Y:S05]  /*a980*/  @!P3 BRA `(.L_x_19) ;  /* 0x000000280034b947 */ /* 0x001fea0003800000 */
.L_x_18:
[----:B------:R-:W-:Y:S01]  /*a990*/  BAR.SYNC.DEFER_BLOCKING 0x0 ;  /* 0x0000000000007b1d */ /* 0x000fe20000010000 */
[----:B------:R-:W-:Y:S01]  /*a9a0*/  FSETP.GEU.AND P4, PT, |R138|, 1.175494350822287508e-38, PT ;  /* 0x008000008a00780b */ /* 0x000fe20003f8e200 */
[----:B------:R-:W-:Y:S01]  /*a9b0*/  FFMA.FTZ R73, R70, R5, -0.36067417263984680176 ;  /* 0xbeb8aa4946497423 */ /* 0x000fe20000010005 */
[----:B------:R-:W-:Y:S01]  /*a9c0*/  @P2 FMUL R138, R138, 0.25 ;  /* 0x3e8000008a8a2820 */ /* 0x000fe20000400000 */
[----:B------:R-:W-:Y:S01]  /*a9d0*/  I2FP.F32.S32 R71, R2 ;  /* 0x0000000200477245 */ /* 0x000fe20000201400 */
[----:B------:R-:W-:Y:S02]  /*a9e0*/  IMAD R75, R75, R68, RZ ;  /* 0x000000444b4b7224 */ /* 0x000fe400078e02ff */
[----:B------:R-:W-:Y:S01]  /*a9f0*/  FFMA.FTZ R73, R70, R73, 0.48089820146560668945 ;  /* 0x3ef6384a46497423 */ /* 0x000fe20000010049 */
[----:B------:R-:W-:Y:S01]  /*aa00*/  LOP3.LUT R2, R74, 0x18, RZ, 0xc0, !PT ;  /* 0x000000184a027812 */ /* 0x000fe200078ec0ff */
[----:B------:R-:W0:Y:S01]  /*aa10*/  S2R R106, SR_TID.X ;  /* 0x00000000006a7919 */ /* 0x000e220000002100 */
[----:B------:R-:W-:Y:S01]  /*aa20*/  FFMA.FTZ R71, R71, 1.1920928955078125e-07, R0 ;  /* 0x3400000047477823 */ /* 0x000fe20000010000 */
[----:B------:R-:W-:Y:S01]  /*aa30*/  FFMA.FTZ R73, R70, R73, -0.72134751081466674805 ;  /* 0xbf38aa3b46497423 */ /* 0x000fe20000010049 */
[----:B------:R-:W-:Y:S01]  /*aa40*/  LOP3.LUT R0, R72, 0x30, RZ, 0xc0, !PT ;  /* 0x0000003048007812 */ /* 0x000fe200078ec0ff */
[----:B------:R-:W1:Y:S01]  /*aa50*/  S2R R170, SR_CTAID.X ;  /* 0x0000000000aa7919 */ /* 0x000e620000002500 */
[----:B------:R-:W-:Y:S01]  /*aa60*/  LEA R77, R68, R75, 0x1 ;  /* 0x0000004b444d7211 */ /* 0x000fe200078e08ff */
[----:B------:R-:W-:Y:S01]  /*aa70*/  @!P4 FMUL R138, R138, 16777216 ;  /* 0x4b8000008a8ac820 */ /* 0x000fe20000400000 */
[C---:B------:R-:W-:Y:S01]  /*aa80*/  FMUL R73, R70.reuse, R73 ;  /* 0x0000004946497220 */ /* 0x040fe20000400000 */
[----:B------:R-:W-:Y:S01]  /*aa90*/  ISETP.GE.U32.AND P3, PT, R93, 0x7f800000, PT ;  /* 0x7f8000005d00780c */ /* 0x000fe20003f66070 */
[----:B------:R-:W2:Y:S01]  /*aaa0*/  LDCU.64 UR4, c[0x0][0x3e0] ;  /* 0x00007c00ff0477ac */ /* 0x000ea20008000a00 */
[----:B------:R-:W3:Y:S01]  /*aab0*/  MUFU.RCP R72, R138 ;  /* 0x0000008a00487308 */ /* 0x000ee20000001000 */
[----:B------:R-:W-:Y:S01]  /*aac0*/  FMUL R73, R70, R73 ;  /* 0x0000004946497220 */ /* 0x000fe20000400000 */
[----:B------:R-:W-:Y:S01]  /*aad0*/  IMAD R79, R68, 0x2, R77 ;  /* 0x00000002444f7824 */ /* 0x000fe200078e024d */
[----:B------:R-:W4:Y:S02]  /*aae0*/  LDC.64 R160, c[0x0][0x398] ;  /* 0x0000e600ffa07b82 */ /* 0x000f240000000a00 */
[----:B------:R-:W-:-:S02]  /*aaf0*/  FFMA.FTZ R70, R70, 1.4426950216293334961, R73 ;  /* 0x3fb8aa3b46467823 */ /* 0x000fc40000010049 */
[C---:B------:R-:W-:Y:S02]  /*ab00*/  LEA R73, R68.reuse, R79, 0x1 ;  /* 0x0000004f44497211 */ /* 0x040fe400078e08ff */
[----:B------:R-:W-:Y:S01]  /*ab10*/  FADD R70, R71, R70 ;  /* 0x0000004647467221 */ /* 0x000fe20000000000 */
[----:B------:R-:W5:Y:S02]  /*ab20*/  @!P1 SYNCS.CCTL.IV [UR64+0x10000] ;  /* 0x01000000ff0099b1 */ /* 0x000f640008000040 */
[----:B-----5:R-:W-:Y:S01]  /*ab30*/  BAR.SYNC.DEFER_BLOCKING 0x0 ;  /* 0x0000000000007b1d */ /* 0x020fe20000010000 */
[----:B------:R-:W-:Y:S01]  /*ab40*/  LEA R71, R68, R73, 0x1 ;  /* 0x0000004944477211 */ /* 0x000fe200078e08ff */
[----:B------:R-:W-:Y:S01]  /*ab50*/  @P3 IMAD.MOV.U32 R92, RZ, RZ, 0x7f800000 ;  /* 0x7f800000ff5c3424 */ /* 0x000fe200078e00ff */
[----:B--2---:R-:W-:-:S03]  /*ab60*/  UIMAD UR4, UR7, UR4, URZ ;  /* 0x00000004070472a4 */ /* 0x004fc6000f8e02ff */
[----:B------:R-:W-:Y:S01]  /*ab70*/  @P3 FFMA.FTZ R70, R93, R92, +INF ;  /* 0x7f8000005d463423 */ /* 0x000fe2000001005c */
[----:B------:R-:W-:Y:S01]  /*ab80*/  LDTM.16dp32bit_t0_t15.x64 R4, tmem[UR66] ;  /* 0x00000042000479ee */ /* 0x000fe20008b00000 */
[----:B------:R-:W2:Y:S01]  /*ab90*/  LDTM.16dp32bit_t16_t31.x64 R4, tmem[UR66+0x40] ;  /* 0x00004042000479ee */ /* 0x000ea20008b20000 */
[----:B------:R-:W-:Y:S01]  /*aba0*/  USHF.L.U32 UR6, UR4, 0x1, URZ ;  /* 0x0000000104067899 */ /* 0x000fe200080006ff */
[----:B0-----:R-:W-:Y:S02]  /*abb0*/  LOP3.LUT R2, R2, 0x1f, R106, 0xf8, !PT ;  /* 0x0000001f02027812 */ /* 0x001fe400078ef86a */
[C---:B------:R-:W-:Y:S02]  /*abc0*/  LOP3.LUT R92, R106.reuse, 0x7f, RZ, 0xc0, !PT ;  /* 0x0000007f6a5c7812 */ /* 0x040fe400078ec0ff */
[----:B------:R-:W-:Y:S01]  /*abd0*/  LOP3.LUT R171, R106, 0x3f, RZ, 0xc0, !PT ;  /* 0x0000003f6aab7812 */ /* 0x000fe200078ec0ff */
[C---:B------:R-:W-:Y:S01]  /*abe0*/  IMAD.SHL.U32 R74, R2.reuse, 0x8, RZ ;  /* 0x00000008024a7824 */ /* 0x040fe200078e00ff */
[----:B------:R-:W-:-:S03]  /*abf0*/  SHF.L.U32 R2, R2, 0x4, RZ ;  /* 0x0000000402027819 */ /* 0x000fc600000006ff */
[----:B-1----:R-:W-:Y:S01]  /*ac00*/  IMAD R170, R170, 0x40, R171 ;  /* 0x00000040aaaa7824 */ /* 0x002fe200078e02ab */
[----:B------:R-:W-:-:S04]  /*ac10*/  LOP3.LUT R81, R74, 0xc0, RZ, 0xc0, !PT ;  /* 0x000000c04a517812 */ /* 0x000fc800078ec0ff */
[----:B------:R-:W-:Y:S01]  /*ac20*/  IADD3 R0, PT, PT, R81, UR64, R0 ;  /* 0x0000004051007c10 */ /* 0x000fe2000fffe000 */
[----:B------:R-:W0:Y:S01]  /*ac30*/  @!P1 SYNCS.CCTL.IV [UR64+0x10008] ;  /* 0x01000800ff0099b1 */ /* 0x000e220008000040 */
[----:B------:R-:W-:Y:S01]  /*ac40*/  NOP ;  /* 0x0000000000007918 */ /* 0x000fe20000000000 */
[----:B--2---:R-:W-:Y:S01]  /*ac50*/  @P2 FMUL R24, R24, 0.25 ;  /* 0x3e80000018182820 */ /* 0x004fe20000400000 */
[----:B------:R-:W-:Y:S01]  /*ac60*/  @P2 FMUL R53, R53, 0.25 ;  /* 0x3e80000035352820 */ /* 0x000fe20000400000 */
[----:B------:R-:W-:Y:S01]  /*ac70*/  @P2 FMUL R25, R25, 0.25 ;  /* 0x3e80000019192820 */ /* 0x000fe20000400000 */
[----:B------:R-:W-:Y:S01]  /*ac80*/  @P2 FMUL R55, R55, 0.25 ;  /* 0x3e80000037372820 */ /* 0x000fe20000400000 */
[----:B------:R-:W-:Y:S01]  /*ac90*/  @!P4 FMUL R24, R24, 16777216 ;  /* 0x4b8000001818c820 */ /* 0x000fe20000400000 */
[----:B------:R-:W-:Y:S01]  /*aca0*/  @!P4 FMUL R53, R53, 16777216 ;  /* 0x4b8000003535c820 */ /* 0x000fe20000400000 */
[----:B------:R-:W-:Y:S01]  /*acb0*/  @!P4 FMUL R25, R25, 16777216 ;  /* 0x4b8000001919c820 */ /* 0x000fe20000400000 */
[----:B------:R-:W-:Y:S01]  /*acc0*/  @P2 FMUL R22, R22, 0.25 ;  /* 0x3e80000016162820 */ /* 0x000fe20000400000 */
[C---:B---3--:R-:W-:Y:S01]  /*acd0*/  FMUL R80, R72.reuse, R24 ;  /* 0x0000001848507220 */ /* 0x048fe20000400000 */
[----:B------:R-:W-:Y:S01]  /*ace0*/  FMUL R24, R72, R53 ;  /* 0x0000003548187220 */ /* 0x000fe20000400000 */
[----:B------:R-:W-:Y:S01]  /*acf0*/  @!P4 FMUL R55, R55, 16777216 ;  /* 0x4b8000003737c820 */ /* 0x000fe20000400000 */
[----:B------:R-:W-:-:S02]  /*ad00*/  IMAD R53, R68, 0x2, R71 ;  /* 0x0000000244357824 */ /* 0x000fc400078e0247 */
[----:B------:R-:W-:Y:S01]  /*ad10*/  @P2 FMUL R57, R57, 0.25 ;  /* 0x3e80000039392820 */ /* 0x000fe20000400000 */
[----:B------:R-:W-:Y:S01]  /*ad20*/  FMUL R82, R72, R25 ;  /* 0x0000001948527220 */ /* 0x000fe20000400000 */
[----:B------:R-:W-:Y:S01]  /*ad30*/  @!P4 FMUL R22, R22, 16777216 ;  /* 0x4b8000001616c820 */ /* 0x000fe20000400000 */
[----:B------:R-:W-:Y:S01]  /*ad40*/  FMUL R25, R72, R55 ;  /* 0x0000003748197220 */ /* 0x000fe20000400000 */
[----:B------:R-:W-:Y:S01]  /*ad50*/  @P2 FMUL R27, R27, 0.25 ;  /* 0x3e8000001b1b2820 */ /* 0x000fe20000400000 */
[----:B------:R-:W-:Y:S01]  /*ad60*/  @!P4 FMUL R57, R57, 16777216 ;  /* 0x4b8000003939c820 */ /* 0x000fe20000400000 */
[----:B------:R-:W-:Y:S01]  /*ad70*/  LEA R55, R68, R53, 0x1 ;  /* 0x0000003544377211 */ /* 0x000fe200078e08ff */
[----:B------:R-:W-:Y:S01]  /*ad80*/  @P2 FMUL R59, R59, 0.25 ;  /* 0x3e8000003b3b2820 */ /* 0x000fe20000400000 */
[C---:B------:R-:W-:Y:S01]  /*ad90*/  FMUL R78, R72.reuse, R22 ;  /* 0x00000016484e7220 */ /* 0x040fe20000400000 */
[----:B------:R-:W-:Y:S01]  /*ada0*/  @!P4 FMUL R27, R27, 16777216 ;  /* 0x4b8000001b1bc820 */ /* 0x000fe20000400000 */
[----:B------:R-:W-:Y:S01]  /*adb0*/  FMUL R22, R72, R57 ;  /* 0x0000003948167220 */ /* 0x000fe20000400000 */
[----:B------:R-:W-:Y:S01]  /*adc0*/  @P2 FMUL R28, R28, 0.25 ;  /* 0x3e8000001c1c2820 */ /* 0x000fe20000400000 */
        /* <DEDUP_REMOVED lines=24> */
[----:B------:R-:W-:Y:S01]  /*af50*/  @P2 FMUL R6, R6, 0.25 ;  /* 0x3e80000006062820 */ /* 0x000fe20000400000 */
[----:B------:R-:W-:Y:S01]  /*af60*/  @P2 FMUL R67, R67, 0.25 ;  /* 0x3e80000043432820 */ /* 0x000fe20000400000 */
[C---:B------:R-:W-:Y:S01]  /*af70*/  FMUL R88, R72.reuse, R32 ;  /* 0x0000002048587220 */ /* 0x040fe20000400000 */
[----:B------:R-:W-:Y:S01]  /*af80*/  @!P4 FMUL R35, R35, 16777216 ;  /* 0x4b8000002323c820 */ /* 0x000fe20000400000 */
[----:B------:R-:W-:Y:S01]  /*af90*/  FMUL R32, R72, R65 ;  /* 0x0000004148207220 */ /* 0x000fe20000400000 */
[----:B------:R-:W-:Y:S01]  /*afa0*/  @!P4 FMUL R4, R4, 16777216 ;  /* 0x4b8000000404c820 */ /* 0x000fe20000400000 */
[----:B------:R-:W-:Y:S01]  /*afb0*/  @!P4 FMUL R6, R6, 16777216 ;  /* 0x4b8000000606c820 */ /* 0x000fe20000400000 */
[----:B------:R-:W-:Y:S01]  /*afc0*/  @!P4 FMUL R67, R67, 16777216 ;  /* 0x4b8000004343c820 */ /* 0x000fe20000400000 */
[----:B------:R-:W-:-:S02]  /*afd0*/  IMAD R65, R68, 0x2, R63 ;  /* 0x0000000244417824 */ /* 0x000fc400078e023f */
[----:B------:R-:W-:Y:S01]  /*afe0*/  @P2 FMUL R21, R21, 0.25 ;  /* 0x3e80000015152820 */ /* 0x000fe20000400000 */
[----:B------:R-:W-:Y:S01]  /*aff0*/  @P2 FMUL R23, R23, 0.25 ;  /* 0x3e80000017172820 */ /* 0x000fe20000400000 */
[----:B------:R-:W-:Y:S01]  /*b000*/  @P2 FMUL R5, R5, 0.25 ;  /* 0x3e80000005052820 */ /* 0x000fe20000400000 */
[----:B------:R-:W-:Y:S01]  /*b010*/  @P2 FMUL R7, R7, 0.25 ;  /* 0x3e80000007072820 */ /* 0x000fe20000400000 */
[----:B------:R-:W-:Y:S01]  /*b020*/  @P2 FMUL R11, R11, 0.25 ;  /* 0x3e8000000b0b2820 */ /* 0x000fe20000400000 */
[----:B------:R-:W-:Y:S01]  /*b030*/  @P2 FMUL R8, R8, 0.25 ;  /* 0x3e80000008082820 */ /* 0x000fe20000400000 */
[----:B------:R-:W-:Y:S01]  /*b040*/  @P2 FMUL R10, R10, 0.25 ;  /* 0x3e8000000a0a2820 */ /* 0x000fe20000400000 */
[----:B------:R-:W-:Y:S01]  /*b050*/  @P2 FMUL R14, R14, 0.25 ;  /* 0x3e8000000e0e2820 */ /* 0x000fe20000400000 */
[C---:B------:R-:W-:Y:S01]  /*b060*/  FMUL R97, R72.reuse, R35 ;  /* 0x0000002348617220 */ /* 0x040fe20000400000 */
[----:B------:R-:W-:Y:S01]  /*b070*/  @P2 FMUL R13, R13, 0.25 ;  /* 0x3e8000000d0d2820 */ /* 0x000fe20000400000 */
[----:B------:R-:W-:Y:S01]  /*b080*/  @P2 FMUL R15, R15, 0.25 ;  /* 0x3e8000000f0f2820 */ /* 0x000fe20000400000 */
[C---:B------:R-:W-:Y:S01]  /*b090*/  FMUL R4, R72.reuse, R4 ;  /* 0x0000000448047220 */ /* 0x040fe20000400000 */
[C---:B------:R-:W-:Y:S01]  /*b0a0*/  FMUL R81, R72.reuse, R6 ;  /* 0x0000000648517220 */ /* 0x040fe20000400000 */
[----:B------:R-:W-:Y:S01]  /*b0b0*/  FMUL R35, R72, R67 ;  /* 0x0000004348237220 */ /* 0x000fe20000400000 */
[----:B------:R-:W-:Y:S01]  /*b0c0*/  @P2 FMUL R26, R26, 0.25 ;  /* 0x3e8000001a1a2820 */ /* 0x000fe20000400000 */
[----:B------:R-:W-:Y:S01]  /*b0d0*/  @P2 FMUL R36, R36, 0.25 ;  /* 0x3e80000024242820 */ /* 0x000fe20000400000 */
[----:B------:R-:W-:Y:S01]  /*b0e0*/  @!P4 FMUL R21, R21, 16777216 ;  /* 0x4b8000001515c820 */ /* 0x000fe20000400000 */
[----:B------:R-:W-:Y:S01]  /*b0f0*/  @!P4 FMUL R23, R23, 16777216 ;  /* 0x4b8000001717c820 */ /* 0x000fe20000400000 */
[----:B------:R-:W-:Y:S01]  /*b100*/  LEA R67, R68, R65, 0x1 ;  /* 0x0000004144437211 */ /* 0x000fe200078e08ff */
[----:B------:R-:W-:Y:S01]  /*b110*/  @!P4 FMUL R5, R5, 16777216 ;  /* 0x4b8000000505c820 */ /* 0x000fe20000400000 */
        /* <DEDUP_REMOVED lines=9> */
[C---:B------:R-:W-:Y:S01]  /*b1b0*/  FMUL R76, R72.reuse, R21 ;  /* 0x00000015484c7220 */ /* 0x040fe20000400000 */
[C---:B------:R-:W-:Y:S01]  /*b1c0*/  FMUL R83, R72.reuse, R23 ;  /* 0x0000001748537220 */ /* 0x040fe20000400000 */
[----:B------:R-:W-:Y:S01]  /*b1d0*/  F2FP.F16.F32.PACK_AB R4, R81, R4 ;  /* 0x000000045104723e */ /* 0x000fe200000000ff */
[C---:B------:R-:W-:Y:S01]  /*b1e0*/  FMUL R5, R72.reuse, R5 ;  /* 0x0000000548057220 */ /* 0x040fe20000400000 */
[C---:B------:R-:W-:Y:S01]  /*b1f0*/  FMUL R6, R72.reuse, R7 ;  /* 0x0000000748067220 */ /* 0x040fe20000400000 */
[----:B------:R-:W-:Y:S01]  /*b200*/  FMUL R74, R72, R11 ;  /* 0x0000000b484a7220 */ /* 0x000fe20000400000 */
[----:B------:R-:W-:-:S02]  /*b210*/  IMAD R81, R68, 0x2, R67 ;  /* 0x0000000244517824 */ /* 0x000fc400078e0243 */
[C---:B------:R-:W-:Y:S01]  /*b220*/  FMUL R7, R72.reuse, R8 ;  /* 0x0000000848077220 */ /* 0x040fe20000400000 */
[C---:B------:R-:W-:Y:S01]  /*b230*/  FMUL R10, R72.reuse, R10 ;  /* 0x0000000a480a7220 */ /* 0x040fe20000400000 */
[C---:B------:R-:W-:Y:S01]  /*b240*/  FMUL R11, R72.reuse, R14 ;  /* 0x0000000e480b7220 */ /* 0x040fe20000400000 */
[C---:B------:R-:W-:Y:S01]  /*b250*/  FMUL R13, R72.reuse, R13 ;  /* 0x0000000d480d7220 */ /* 0x040fe20000400000 */
[C---:B------:R-:W-:Y:S01]  /*b260*/  FMUL R14, R72.reuse, R15 ;  /* 0x0000000f480e7220 */ /* 0x040fe20000400000 */
[C---:B------:R-:W-:Y:S01]  /*b270*/  FMUL R85, R72.reuse, R26 ;  /* 0x0000001a48557220 */ /* 0x040fe20000400000 */
[----:B------:R-:W-:Y:S01]  /*b280*/  FMUL R94, R72, R36 ;  /* 0x00000024485e7220 */ /* 0x000fe20000400000 */
[----:B------:R-:W-:Y:S01]  /*b290*/  @P2 FMUL R37, R37, 0.25 ;  /* 0x3e80000025252820 */ /* 0x000fe20000400000 */
[----:B------:R-:W-:Y:S01]  /*b2a0*/  F2FP.F16.F32.PACK_AB R36, R83, R76 ;  /* 0x0000004c5324723e */ /* 0x000fe200000000ff */
[----:B------:R-:W-:Y:S01]  /*b2b0*/  @P2 FMUL R30, R30, 0.25 ;  /* 0x3e8000001e1e2820 */ /* 0x000fe20000400000 */
[----:B------:R-:W-:Y:S01]  /*b2c0*/  F2FP.F16.F32.PACK_AB R8, R6, R5 ;  /* 0x000000050608723e */ /* 0x000fe200000000ff */
[----:B------:R-:W-:Y:S01]  /*b2d0*/  @P2 FMUL R12, R12, 0.25 ;  /* 0x3e8000000c0c2820 */ /* 0x000fe20000400000 */
[----:B------:R-:W-:Y:S01]  /*b2e0*/  LEA R83, R68, R81, 0x1 ;  /* 0x0000005144537211 */ /* 0x000fe200078e08ff */
[----:B------:R-:W-:Y:S01]  /*b2f0*/  @P2 FMUL R18, R18, 0.25 ;  /* 0x3e80000012122820 */ /* 0x000fe20000400000 */
[----:B------:R-:W-:Y:S01]  /*b300*/  F2FP.F16.F32.PACK_AB R5, R10, R7 ;  /* 0x000000070a05723e */ /* 0x000fe200000000ff */
[----:B------:R-:W-:Y:S01]  /*b310*/  @!P4 FMUL R37, R37, 16777216 ;  /* 0x4b8000002525c820 */ /* 0x000fe20000400000 */
[----:B------:R-:W-:Y:S01]  /*b320*/  F2FP.F16.F32.PACK_AB R10, R14, R13 ;  /* 0x0000000d0e0a723e */ /* 0x000fe200000000ff */
[----:B------:R-:W-:Y:S01]  /*b330*/  @P2 FMUL R9, R9, 0.25 ;  /* 0x3e80000009092820 */ /* 0x000fe20000400000 */
[----:B------:R-:W-:Y:S01]  /*b340*/  F2FP.F16.F32.PACK_AB R13, R85, R80 ;  /* 0x00000050550d723e */ /* 0x000fe200000000ff */
[----:B------:R-:W-:Y:S01]  /*b350*/  @P2 FMUL R16, R16, 0.25 ;  /* 0x3e80000010102820 */ /* 0x000fe20000400000 */
[----:B------:R-:W-:Y:S01]  /*b360*/  @P2 FMUL R17, R17, 0.25 ;  /* 0x3e80000011112820 */ /* 0x000fe20000400000 */
[----:B------:R-:W-:Y:S01]  /*b370*/  @P2 FMUL R19, R19, 0.25 ;  /* 0x3e80000013132820 */ /* 0x000fe20000400000 */
[----:B------:R-:W-:Y:S01]  /*b380*/  @!P4 FMUL R30, R30, 16777216 ;  /* 0x4b8000001e1ec820 */ /* 0x000fe20000400000 */
[----:B------:R-:W-:Y:S01]  /*b390*/  LEA R85, R68, R83, 0x1 ;  /* 0x0000005344557211 */ /* 0x000fe200078e08ff */
[----:B------:R-:W-:Y:S01]  /*b3a0*/  @P2 FMUL R29, R29, 0.25 ;  /* 0x3e8000001d1d2820 */ /* 0x000fe20000400000 */
[----:B------:R-:W-:Y:S01]  /*b3b0*/  @!P4 FMUL R12, R12, 16777216 ;  /* 0x4b8000000c0cc820 */ /* 0x000fe20000400000 */
[----:B------:R-:W-:Y:S01]  /*b3c0*/  @!P4 FMUL R18, R18, 16777216 ;  /* 0x4b8000001212c820 */ /* 0x000fe20000400000 */
[----:B------:R-:W-:Y:S01]  /*b3d0*/  FMUL R96, R72, R37 ;  /* 0x0000002548607220 */ /* 0x000fe20000400000 */
[----:B------:R-:W-:Y:S01]  /*b3e0*/  @!P4 FMUL R9, R9, 16777216 ;  /* 0x4b8000000909c820 */ /* 0x000fe20000400000 */
[----:B------:R-:W-:Y:S01]  /*b3f0*/  @!P4 FMUL R16, R16, 16777216 ;  /* 0x4b8000001010c820 */ /* 0x000fe20000400000 */
[----:B------:R-:W-:Y:S01]  /*b400*/  @!P4 FMUL R17, R17, 16777216 ;  /* 0x4b8000001111c820 */ /* 0x000fe20000400000 */
[----:B------:R-:W-:Y:S01]  /*b410*/  @!P4 FMUL R19, R19, 16777216 ;  /* 0x4b8000001313c820 */ /* 0x000fe20000400000 */
[----:B------:R-:W-:Y:S01]  /*b420*/  FMUL R89, R72, R30 ;  /* 0x0000001e48597220 */ /* 0x000fe20000400000 */
[----:B------:R-:W-:Y:S01]  /*b430*/  F2FP.F16.F32.PACK_AB R37, R87, R82 ;  /* 0x000000525725723e */ /* 0x000fe200000000ff */
[----:B------:R-:W-:Y:S01]  /*b440*/  @P2 FMUL R38, R38, 0.25 ;  /* 0x3e80000026262820 */ /* 0x000fe20000400000 */
[----:B------:R-:W-:Y:S01]  /*b450*/  @!P4 FMUL R29, R29, 16777216 ;  /* 0x4b8000001d1dc820 */ /* 0x000fe20000400000 */
[----:B------:R-:W-:-:S02]  /*b460*/  IMAD R87, R68, 0x2, R85 ;  /* 0x0000000244577824 */ /* 0x000fc400078e0255 */
[----:B------:R-:W-:Y:S01]  /*b470*/  @P2 FMUL R34, R34, 0.25 ;  /* 0x3e80000022222820 */ /* 0x000fe20000400000 */
[C---:B------:R-:W-:Y:S01]  /*b480*/  FMUL R12, R72.reuse, R12 ;  /* 0x0000000c480c7220 */ /* 0x040fe20000400000 */
[C---:B------:R-:W-:Y:S01]  /*b490*/  FMUL R15, R72.reuse, R18 ;  /* 0x00000012480f7220 */ /* 0x040fe20000400000 */
[C---:B------:R-:W-:Y:S01]  /*b4a0*/  FMUL R9, R72.reuse, R9 ;  /* 0x0000000948097220 */ /* 0x040fe20000400000 */
[C---:B------:R-:W-:Y:S01]  /*b4b0*/  FMUL R16, R72.reuse, R16 ;  /* 0x0000001048107220 */ /* 0x040fe20000400000 */
[C---:B------:R-:W-:Y:S01]  /*b4c0*/  FMUL R17, R72.reuse, R17 ;  /* 0x0000001148117220 */ /* 0x040fe20000400000 */
[----:B------:R-:W-:Y:S01]  /*b4d0*/  FMUL R18, R72, R19 ;  /* 0x0000001348127220 */ /* 0x000fe20000400000 */
[----:B------:R-:W-:Y:S01]  /*b4e0*/  @!P4 FMUL R38, R38, 16777216 ;  /* 0x4b8000002626c820 */ /* 0x000fe20000400000 */
[----:B------:R-:W-:Y:S01]  /*b4f0*/  FMUL R86, R72, R29 ;  /* 0x0000001d48567220 */ /* 0x000fe20000400000 */
[----:B------:R-:W-:Y:S01]  /*b500*/  F2FP.F16.F32.PACK_AB R14, R89, R84 ;  /* 0x00000054590e723e */ /* 0x000fe200000000ff */
[----:B------:R-:W-:Y:S01]  /*b510*/  @P2 FMUL R33, R33, 0.25 ;  /* 0x3e80000021212820 */ /* 0x000fe20000400000 */
[----:B------:R-:W-:Y:S01]  /*b520*/  @!P4 FMUL R34, R34, 16777216 ;  /* 0x4b8000002222c820 */ /* 0x000fe20000400000 */
[----:B------:R-:W-:Y:S01]  /*b530*/  LEA R89, R68, R87, 0x1 ;  /* 0x0000005744597211 */ /* 0x000fe200078e08ff */
[----:B------:R-:W-:Y:S01]  /*b540*/  FMUL R99, R72, R38 ;  /* 0x0000002648637220 */ /* 0x000fe20000400000 */
[----:B------:R-:W-:Y:S01]  /*b550*/  F2FP.F16.F32.PACK_AB R6, R11, R12 ;  /* 0x0000000c0b06723e */ /* 0x000fe200000000ff */
[----:B------:R-:W-:Y:S01]  /*b560*/  @P2 FMUL R39, R39, 0.25 ;  /* 0x3e80000027272820 */ /* 0x000fe20000400000 */
[----:B------:R-:W-:Y:S01]  /*b570*/  F2FP.F16.F32.PACK_AB R9, R74, R9 ;  /* 0x000000094a09723e */ /* 0x000fe200000000ff */
[----:B------:R-:W-:Y:S01]  /*b580*/  @!P4 FMUL R33, R33, 16777216 ;  /* 0x4b8000002121c820 */ /* 0x000fe20000400000 */
[----:B------:R-:W-:Y:S01]  /*b590*/  F2FP.F16.F32.PACK_AB R7, R15, R16 ;  /* 0x000000100f07723e */ /* 0x000fe200000000ff */
[----:B------:R-:W-:Y:S01]  /*b5a0*/  FMUL R95, R72, R34 ;  /* 0x00000022485f7220 */ /* 0x000fe20000400000 */
[----:B------:R-:W-:Y:S01]  /*b5b0*/  F2FP.F16.F32.PACK_AB R11, R18, R17 ;  /* 0x00000011120b723e */ /* 0x000fe200000000ff */
[----:B------:R-:W-:Y:S01]  /*b5c0*/  @P2 FMUL R42, R42, 0.25 ;  /* 0x3e8000002a2a2820 */ /* 0x000fe20000400000 */
[----:B------:R-:W-:Y:S01]  /*b5d0*/  F2FP.F16.F32.PACK_AB R38, R91, R86 ;  /* 0x000000565b26723e */ /* 0x000fe200000000ff */
[----:B------:R-:W-:-:S02]  /*b5e0*/  IMAD R91, R68, 0x2, R89 ;  /* 0x00000002445b7824 */ /* 0x000fc400078e0259 */
[----:B------:R-:W-:Y:S01]  /*b5f0*/  @P2 FMUL R43, R43, 0.25 ;  /* 0x3e8000002b2b2820 */ /* 0x000fe20000400000 */
[----:B------:R-:W-:Y:S01]  /*b600*/  @!P4 FMUL R39, R39, 16777216 ;  /* 0x4b8000002727c820 */ /* 0x000fe20000400000 */
[----:B------:R-:W-:Y:S01]  /*b610*/  FMUL R90, R72, R33 ;  /* 0x00000021485a7220 */ /* 0x000fe20000400000 */
[----:B0-----:R-:W-:Y:S01]  /*b620*/  STS.128 [R3], R4 ;  /* 0x0000000403007388 */ /* 0x001fe20000000c00 */
[----:B------:R-:W-:Y:S01]  /*b630*/  @P2 FMUL R44, R44, 0.25 ;  /* 0x3e8000002c2c2820 */ /* 0x000fe20000400000 */
[----:B------:R-:W-:Y:S01]  /*b640*/  F2FP.F16.F32.PACK_AB R15, R95, R88 ;  /* 0x000000585f0f723e */ /* 0x000fe200000000ff */
[----:B------:R-:W-:Y:S01]  /*b650*/  @!P4 FMUL R42, R42, 16777216 ;  /* 0x4b8000002a2ac820 */ /* 0x000fe20000400000 */
[----:B------:R-:W-:Y:S01]  /*b660*/  STS.128 [R3+0x400], R8 ;  /* 0x0004000803007388 */ /* 0x000fe20000000c00 */
[----:B------:R-:W-:Y:S01]  /*b670*/  LEA R95, R68, R91, 0x1 ;  /* 0x0000005b445f7211 */ /* 0x000fe200078e08ff */
[----:B------:R-:W-:Y:S01]  /*b680*/  @!P4 FMUL R43, R43, 16777216 ;  /* 0x4b8000002b2bc820 */ /* 0x000fe20000400000 */
[----:B------:R-:W-:Y:S01]  /*b690*/  FMUL R101, R72, R39 ;  /* 0x0000002748657220 */ /* 0x000fe20000400000 */
[----:B------:R-:W-:Y:S01]  /*b6a0*/  @!P4 FMUL R44, R44, 16777216 ;  /* 0x4b8000002c2cc820 */ /* 0x000fe20000400000 */
[----:B------:R-:W-:Y:S01]  /*b6b0*/  F2FP.F16.F32.PACK_AB R39, R97, R90 ;  /* 0x0000005a6127723e */ /* 0x000fe200000000ff */
[----:B------:R-:W-:Y:S01]  /*b6c0*/  BAR.SYNC.DEFER_BLOCKING 0x0 ;  /* 0x0000000000007b1d */ /* 0x000fe20000010000 */
[----:B------:R-:W-:Y:S01]  /*b6d0*/  @P2 FMUL R48, R48, 0.25 ;  /* 0x3e80000030302820 */ /* 0x000fe20000400000 */
[----:B------:R-:W-:Y:S01]  /*b6e0*/  LEA R97, R68, R95, 0x1 ;  /* 0x0000005f44617211 */ /* 0x000fe200078e08ff */
[----:B------:R-:W-:Y:S01]  /*b6f0*/  @P2 FMUL R40, R40, 0.25 ;  /* 0x3e80000028282820 */ /* 0x000fe20000400000 */
[C---:B------:R-:W-:Y:S01]  /*b700*/  FMUL R103, R72.reuse, R42 ;  /* 0x0000002a48677220 */ /* 0x040fe20000400000 */
[C---:B------:R-:W-:Y:S01]  /*b710*/  FMUL R42, R72.reuse, R43 ;  /* 0x0000002b482a7220 */ /* 0x040fe20000400000 */
[----:B------:R-:W-:Y:S01]  /*b720*/  FMUL R43, R72, R44 ;  /* 0x0000002c482b7220 */ /* 0x000fe20000400000 */
[----:B------:R-:W-:Y:S01]  /*b730*/  @!P4 FMUL R48, R48, 16777216 ;  /* 0x4b8000003030c820 */ /* 0x000fe20000400000 */
[----:B------:R-:W-:Y:S01]  /*b740*/  F2FP.F16.F32.PACK_AB R44, R99, R94 ;  /* 0x0000005e632c723e */ /* 0x000fe200000000ff */
[----:B------:R-:W-:Y:S01]  /*b750*/  @P2 FMUL R20, R20, 0.25 ;  /* 0x3e80000014142820 */ /* 0x000fe20000400000 */
[----:B------:R-:W-:Y:S01]  /*b760*/  @P2 FMUL R45, R45, 0.25 ;  /* 0x3e8000002d2d2820 */ /* 0x000fe20000400000 */
[----:B------:R-:W-:Y:S01]  /*b770*/  @P2 FMUL R47, R47, 0.25 ;  /* 0x3e8000002f2f2820 */ /* 0x000fe20000400000 */
[----:B------:R-:W-:Y:S01]  /*b780*/  @!P4 FMUL R40, R40, 16777216 ;  /* 0x4b8000002828c820 */ /* 0x000fe20000400000 */
[----:B------:R-:W-:-:S02]  /*b790*/  IMAD R99, R68, 0x2, R97 ;  /* 0x0000000244637824 */ /* 0x000fc400078e0261 */
[----:B------:R-:W-:Y:S01]  /*b7a0*/  @P2 FMUL R50, R50, 0.25 ;  /* 0x3e80000032322820 */ /* 0x000fe20000400000 */
[----:B------:R-:W-:Y:S01]  /*b7b0*/  FMUL R102, R72, R48 ;  /* 0x0000003048667220 */ /* 0x000fe20000400000 */
[----:B------:R-:W-:Y:S01]  /*b7c0*/  @!P4 FMUL R20, R20, 16777216 ;  /* 0x4b8000001414c820 */ /* 0x000fe20000400000 */
[----:B------:R-:W-:Y:S01]  /*b7d0*/  @!P4 FMUL R45, R45, 16777216 ;  /* 0x4b8000002d2dc820 */ /* 0x000fe20000400000 */
[----:B------:R-:W-:Y:S01]  /*b7e0*/  @!P4 FMUL R47, R47, 16777216 ;  /* 0x4b8000002f2fc820 */ /* 0x000fe20000400000 */
[----:B------:R-:W-:Y:S01]  /*b7f0*/  FMUL R98, R72, R40 ;  /* 0x0000002848627220 */ /* 0x000fe20000400000 */
[----:B------:R-:W-:Y:S01]  /*b800*/  F2FP.F16.F32.PACK_AB R48, R101, R96 ;  /* 0x000000606530723e */ /* 0x000fe200000000ff */
[----:B------:R-:W-:Y:S01]  /*b810*/  @!P4 FMUL R50, R50, 16777216 ;  /* 0x4b8000003232c820 */ /* 0x000fe20000400000 */
[----:B------:R-:W-:Y:S01]  /*b820*/  LEA R101, R68, R99, 0x1 ;  /* 0x0000006344657211 */ /* 0x000fe200078e08ff */
        /* <DEDUP_REMOVED lines=13> */
[C---:B------:R-:W-:Y:S01]  /*b900*/  FMUL R100, R72.reuse, R45 ;  /* 0x0000002d48647220 */ /* 0x040fe20000400000 */
[C---:B------:R-:W-:Y:S01]  /*b910*/  FMUL R47, R72.reuse, R47 ;  /* 0x0000002f482f7220 */ /* 0x040fe20000400000 */
[----:B------:R-:W-:Y:S01]  /*b920*/  FSETP.NEU.AND P2, PT, R93, RZ, PT ;  /* 0x000000ff5d00720b */ /* 0x000fe20003f4d000 */
[----:B------:R-:W-:Y:S01]  /*b930*/  FMUL R105, R72, R50 ;  /* 0x0000003248697220 */ /* 0x000fe20000400000 */
[----:B------:R-:W-:Y:S01]  /*b940*/  LEA R93, R92, UR64, 0x4 ;  /* 0x000000405c5d7c11 */ /* 0x000fe2000f8e20ff */
[----:B------:R-:W-:Y:S01]  /*b950*/  IMAD R40, R170, UR5, RZ ;  /* 0x00000005aa287c24 */ /* 0x000fe2000f8e02ff */
[----:B------:R-:W-:Y:S01]  /*b960*/  F2FP.F16.F32.PACK_AB R45, R103, R98 ;  /* 0x00000062672d723e */ /* 0x000fe200000000ff */
[----:B------:R-:W-:Y:S01]  /*b970*/  IMAD R103, R68, 0x2, R101 ;  /* 0x0000000244677824 */ /* 0x000fe200078e0265 */
[----:B------:R-:W-:Y:S01]  /*b980*/  F2FP.F16.F32.PACK_AB R12, R78, R19 ;  /* 0x000000134e0c723e */ /* 0x000fe200000000ff */
[----:B------:R-:W-:Y:S01]  /*b990*/  LDS.128 R4, [R93+0x800] ;  /* 0x000800005d047984 */ /* 0x000fe20000000c00 */
[----:B------:R-:W-:Y:S01]  /*b9a0*/  F2FP.F16.F32.PACK_AB R50, R47, R100 ;  /* 0x000000642f32723e */ /* 0x000fe200000000ff */
[----:B------:R-:W-:Y:S01]  /*b9b0*/  @!P4 FMUL R46, R46, 16777216 ;  /* 0x4b8000002e2ec820 */ /* 0x000fe20000400000 */
[----:B------:R-:W-:Y:S01]  /*b9c0*/  F2FP.F16.F32.PACK_AB R47, R105, R102 ;  /* 0x00000066692f723e */ /* 0x000fe200000000ff */
[----:B------:R-:W0:Y:S01]  /*b9d0*/  LDS.128 R16, [R93] ;  /* 0x000000005d107984 */ /* 0x000e220000000c00 */
[----:B------:R-:W-:Y:S01]  /*b9e0*/  LEA R105, R68, R103, 0x1 ;  /* 0x0000006744697211 */ /* 0x000fe200078e08ff */
[----:B------:R-:W-:Y:S01]  /*b9f0*/  UIMAD.WIDE UR4, UR4, 0x2, URZ ;  /* 0x00000002040478a5 */ /* 0x000fe2000f8e02ff */
[----:B------:R-:W-:Y:S01]  /*ba00*/  @!P4 FMUL R41, R41, 16777216 ;  /* 0x4b8000002929c820 */ /* 0x000fe20000400000 */
[----:B------:R-:W-:Y:S01]  /*ba10*/  BAR.SYNC.DEFER_BLOCKING 0x0 ;  /* 0x0000000000007b1d */ /* 0x000fe20000010000 */
[----:B------:R-:W-:Y:S01]  /*ba20*/  FMUL R46, R72, R46 ;  /* 0x0000002e482e7220 */ /* 0x000fe20000400000 */
[----:B------:R-:W-:Y:S01]  /*ba30*/  IMAD R107, R68, 0x2, R105 ;  /* 0x00000002446b7824 */ /* 0x000fe200078e0269 */
[----:B------:R-:W-:Y:S01]  /*ba40*/  FSEL R70, R70, -INF , P2 ;  /* 0xff80000046467808 */ /* 0x000fe20001000000 */
[----:B------:R-:W-:Y:S01]  /*ba50*/  @!P4 FMUL R49, R49, 16777216 ;  /* 0x4b8000003131c820 */ /* 0x000fe20000400000 */
[----:B------:R-:W-:Y:S01]  /*ba60*/  @!P4 FMUL R51, R51, 16777216 ;  /* 0x4b8000003333c820 */ /* 0x000fe20000400000 */
[----:B------:R-:W-:Y:S01]  /*ba70*/  FMUL R41, R72, R41 ;  /* 0x0000002948297220 */ /* 0x000fe20000400000 */
[----:B------:R-:W-:Y:S01]  /*ba80*/  LEA R109, R68, R107, 0x1 ;  /* 0x0000006b446d7211 */ /* 0x000fe200078e08ff */
[C---:B------:R-:W-:Y:S01]  /*ba90*/  FMUL R104, R72.reuse, R49 ;  /* 0x0000003148687220 */ /* 0x040fe20000400000 */
[----:B------:R-:W-:Y:S01]  /*baa0*/  FMUL R51, R72, R51 ;  /* 0x0000003348337220 */ /* 0x000fe20000400000 */
[----:B------:R-:W-:Y:S01]  /*bab0*/  F2FP.F16.F32.PACK_AB R46, R46, R43 ;  /* 0x0000002b2e2e723e */ /* 0x000fe200000000ff */
[----:B------:R-:W-:Y:S01]  /*bac0*/  @!P4 FMUL R52, R52, 16777216 ;  /* 0x4b8000003434c820 */ /* 0x000fe20000400000 */
[----:B------:R-:W-:Y:S01]  /*bad0*/  IMAD R111, R68, 0x2, R109 ;  /* 0x00000002446f7824 */ /* 0x000fe200078e026d */
[----:B------:R-:W-:Y:S01]  /*bae0*/  F2FP.F16.F32.PACK_AB R49, R42, R41 ;  /* 0x000000292a31723e */ /* 0x000fe200000000ff */
[----:B------:R-:W-:Y:S01]  /*baf0*/  @!P4 FMUL R58, R58, 16777216 ;  /* 0x4b8000003a3ac820 */ /* 0x000fe20000400000 */
[----:B------:R-:W-:Y:S01]  /*bb00*/  F2FP.F16.F32.PACK_AB R51, R51, R104 ;  /* 0x000000683333723e */ /* 0x000fe200000000ff */
[----:B------:R-:W-:Y:S01]  /*bb10*/  FMUL R20, R72, R52 ;  /* 0x0000003448147220 */ /* 0x000fe20000400000 */
[----:B------:R-:W-:Y:S01]  /*bb20*/  LEA R113, R68, R111, 0x1 ;  /* 0x0000006f44717211 */ /* 0x000fe200078e08ff */
[----:B------:R-:W-:Y:S01]  /*bb30*/  @!P4 FMUL R54, R54, 16777216 ;  /* 0x4b8000003636c820 */ /* 0x000fe20000400000 */
[----:B------:R-:W-:Y:S01]  /*bb40*/  FMUL R30, R72, R58 ;  /* 0x0000003a481e7220 */ /* 0x000fe20000400000 */
[----:B------:R-:W-:Y:S01]  /*bb50*/  @!P4 FMUL R56, R56, 16777216 ;  /* 0x4b8000003838c820 */ /* 0x000fe20000400000 */
[----:B------:R-:W-:Y:S01]  /*bb60*/  @!P4 FMUL R64, R64, 16777216 ;  /* 0x4b8000004040c820 */ /* 0x000fe20000400000 */
[----:B------:R-:W-:-:S02]  /*bb70*/  IMAD R115, R68, 0x2, R113 ;  /* 0x0000000244737824 */ /* 0x000fc400078e0271 */
[----:B------:R-:W-:Y:S01]  /*bb80*/  FMUL R23, R72, R54 ;  /* 0x0000003648177220 */ /* 0x000fe20000400000 */
[----:B------:R-:W-:Y:S01]  /*bb90*/  STS.128 [R3], R12 ;  /* 0x0000000c03007388 */ /* 0x000fe20000000c00 */
[----:B------:R-:W-:Y:S01]  /*bba0*/  @!P4 FMUL R60, R60, 16777216 ;  /* 0x4b8000003c3cc820 */ /* 0x000fe20000400000 */
[----:B------:R-:W-:Y:S01]  /*bbb0*/  FMUL R21, R72, R56 ;  /* 0x0000003848157220 */ /* 0x000fe20000400000 */
[----:B------:R-:W-:Y:S01]  /*bbc0*/  LEA R117, R68, R115, 0x1 ;  /* 0x0000007344757211 */ /* 0x000fe200078e08ff */
[----:B------:R1:W-:Y:S01]  /*bbd0*/  STS.128 [R3+0x400], R36 ;  /* 0x0004002403007388 */ /* 0x0003e20000000c00 */
[----:B------:R-:W-:Y:S01]  /*bbe0*/  FMUL R29, R72, R64 ;  /* 0x00000040481d7220 */ /* 0x000fe20000400000 */
[----:B------:R-:W-:Y:S01]  /*bbf0*/  @!P4 FMUL R62, R62, 16777216 ;  /* 0x4b8000003e3ec820 */ /* 0x000fe20000400000 */
[----:B------:R-:W-:Y:S01]  /*bc00*/  @!P4 FMUL R66, R66, 16777216 ;  /* 0x4b8000004242c820 */ /* 0x000fe20000400000 */
[----:B------:R-:W-:Y:S01]  /*bc10*/  BAR.SYNC.DEFER_BLOCKING 0x0 ;  /* 0x0000000000007b1d */ /* 0x000fe20000010000 */
[----:B------:R-:W-:-:S02]  /*bc20*/  IMAD R119, R68, 0x2, R117 ;  /* 0x0000000244777824 */ /* 0x000fc400078e0275 */
[C---:B------:R-:W-:Y:S01]  /*bc30*/  FMUL R26, R72.reuse, R60 ;  /* 0x0000003c481a7220 */ /* 0x040fe20000400000 */
[C---:B------:R-:W-:Y:S01]  /*bc40*/  FMUL R33, R72.reuse, R62 ;  /* 0x0000003e48217220 */ /* 0x040fe20000400000 */
[----:B------:R-:W-:Y:S01]  /*bc50*/  FMUL R34, R72, R66 ;  /* 0x0000004248227220 */ /* 0x000fe20000400000 */
[----:B------:R-:W-:Y:S01]  /*bc60*/  FFMA R69, R70, 0.69314718246459960938, R69 ;  /* 0x3f31721846457823 */ /* 0x000fe20000000045 */
[C---:B------:R-:W-:Y:S01]  /*bc70*/  LEA R121, R68.reuse, R119, 0x1 ;  /* 0x0000007744797211 */ /* 0x040fe200078e08ff */
[----:B------:R-:W2:Y:S01]  /*bc80*/  LDCU UR4, c[0x0][0x3ec] ;  /* 0x00007d80ff0477ac */ /* 0x000ea20008000800 */
[----:B------:R-:W-:Y:S02]  /*bc90*/  F2FP.F16.F32.PACK_AB R24, R25, R24 ;  /* 0x000000181918723e */ /* 0x000fe400000000ff */
[----:B------:R-:W-:Y:S01]  /*bca0*/  F2FP.F16.F32.PACK_AB R25, R27, R22 ;  /* 0x000000161b19723e */ /* 0x000fe200000000ff */
[----:B------:R-:W-:Y:S01]  /*bcb0*/  IMAD R123, R68, 0x2, R121 ;  /* 0x00000002447b7824 */ /* 0x000fe200078e0279 */
[----:B------:R-:W-:Y:S01]  /*bcc0*/  F2FP.F16.F32.PACK_AB R20, R23, R20 ;  /* 0x000000141714723e */ /* 0x000fe200000000ff */
[C---:B-1----:R-:W-:Y:S01]  /*bcd0*/  IMAD.SHL.U32 R37, R40.reuse, 0x2, RZ ;  /* 0x0000000228257824 */ /* 0x042fe200078e00ff */
[----:B------:R-:W-:Y:S01]  /*bce0*/  F2FP.F16.F32.PACK_AB R22, R33, R26 ;  /* 0x0000001a2116723e */ /* 0x000fe200000000ff */
[----:B------:R-:W-:Y:S01]  /*bcf0*/  IMAD.HI R40, R40, 0x2, RZ ;  /* 0x0000000228287827 */ /* 0x000fe200078e02ff */
[----:B------:R-:W-:-:S02]  /*bd00*/  LEA R125, R68, R123, 0x1 ;  /* 0x0000007b447d7211 */ /* 0x000fc400078e08ff */
[----:B----4-:R-:W-:Y:S02]  /*bd10*/  IADD3 R160, P1, P2, R37, UR6, R160 ;  /* 0x0000000625a07c10 */ /* 0x010fe4000fa3e0a0 */
[----:B------:R-:W-:Y:S01]  /*bd20*/  F2FP.F16.F32.PACK_AB R21, R30, R21 ;  /* 0x000000151e15723e */ /* 0x000fe200000000ff */
[----:B------:R-:W-:Y:S01]  /*bd30*/  IMAD R127, R68, 0x2, R125 ;  /* 0x00000002447f7824 */ /* 0x000fe200078e027d */
[----:B------:R-:W-:Y:S01]  /*bd40*/  IADD3.X R168, PT, PT, R40, UR5, R161, P1, P2 ;  /* 0x0000000528a87c10 */ /* 0x000fe20008fe44a1 */
[----:B------:R-:W1:Y:S01]  /*bd50*/  LDS.128 R8, [R93] ;  /* 0x000000005d087984 */ /* 0x000e620000000c00 */
[-C--:B------:R-:W-:Y:S01]  /*bd60*/  LEA R40, P3, R79, R160.reuse, 0x1 ;  /* 0x000000a04f287211 */ /* 0x080fe200078608ff */
[----:B--2---:R-:W-:Y:S01]  /*bd70*/  UIMAD UR4, UR7, UR4, URZ ;  /* 0x00000004070472a4 */ /* 0x004fe2000f8e02ff */
[C---:B------:R-:W-:Y:S01]  /*bd80*/  LEA R129, R68.reuse, R127, 0x1 ;  /* 0x0000007f44817211 */ /* 0x040fe200078e08ff */
[----:B------:R-:W-:Y:S01]  /*bd90*/  LDS.128 R12, [R93+0x800] ;  /* 0x000800005d0c7984 */ /* 0x000fe20000000c00 */
[----:B------:R-:W-:Y:S01]  /*bda0*/  LEA R36, P1, R75, R160, 0x1 ;  /* 0x000000a04b247211 */ /* 0x000fe200078208ff */
[----:B------:R-:W-:Y:S01]  /*bdb0*/  USHF.L.U32 UR6, UR4, 0x2, URZ ;  /* 0x0000000204067899 */ /* 0x000fe200080006ff */
[----:B------:R-:W-:Y:S01]  /*bdc0*/  LEA.HI.X.SX32 R41, R79, R168, 0x1, P3 ;  /* 0x000000a84f297211 */ /* 0x000fe200018f0eff */
[----:B------:R-:W-:Y:S01]  /*bdd0*/  BAR.SYNC.DEFER_BLOCKING 0x0 ;  /* 0x0000000000007b1d */ /* 0x000fe20000010000 */
[----:B------:R-:W-:Y:S01]  /*bde0*/  IMAD R131, R68, 0x2, R129 ;  /* 0x0000000244837824 */ /* 0x000fe200078e0281 */
[----:B------:R-:W-:Y:S01]  /*bdf0*/  LEA R38, P2, R77, R160, 0x1 ;  /* 0x000000a04d267211 */ /* 0x000fe200078408ff */
[----:B------:R-:W-:Y:S01]  /*be00*/  UIMAD.WIDE UR4, UR4, 0x4, URZ ;  /* 0x00000004040478a5 */ /* 0x000fe2000f8e02ff */
[----:B------:R-:W-:-:S02]  /*be10*/  LEA.HI.X.SX32 R37, R75, R168, 0x1, P1 ;  /* 0x000000a84b257211 */ /* 0x000fc400008f0eff */
[C---:B------:R-:W-:Y:S02]  /*be20*/  LEA R133, R68.reuse, R131, 0x1 ;  /* 0x0000008344857211 */ /* 0x040fe400078e08ff */
[----:B------:R-:W-:Y:S02]  /*be30*/  LEA.HI.X.SX32 R39, R77, R168, 0x1, P2 ;  /* 0x000000a84d277211 */ /* 0x000fe400010f0eff */
[----:B------:R-:W-:Y:S01]  /*be40*/  LEA R42, P1, R73, R160, 0x1 ;  /* 0x000000a0492a7211 */ /* 0x000fe200078208ff */
[C---:B------:R-:W-:Y:S01]  /*be50*/  IMAD R135, R68.reuse, 0x2, R133 ;  /* 0x0000000244877824 */ /* 0x040fe200078e0285 */
[----:B------:R-:W-:Y:S02]  /*be60*/  F2FP.F16.F32.PACK_AB R26, R31, R28 ;  /* 0x0000001c1f1a723e */ /* 0x000fe400000000ff */
[----:B------:R-:W-:Y:S02]  /*be70*/  LEA.HI.X.SX32 R43, R73, R168, 0x1, P1 ;  /* 0x000000a8492b7211 */ /* 0x000fe400008f0eff */
[----:B------:R-:W-:-:S02]  /*be80*/  LEA R137, R68, R135, 0x1 ;  /* 0x0000008744897211 */ /* 0x000fc400078e08ff */
[----:B------:R-:W-:Y:S02]  /*be90*/  LEA R52, P1, R55, R160, 0x1 ;  /* 0x000000a037347211 */ /* 0x000fe400078208ff */
[----:B------:R-:W-:Y:S01]  /*bea0*/  F2FP.F16.F32.PACK_AB R23, R34, R29 ;  /* 0x0000001d2217723e */ /* 0x000fe200000000ff */
[C---:B------:R-:W-:Y:S01]  /*beb0*/  IMAD R139, R68.reuse, 0x2, R137 ;  /* 0x00000002448b7824 */ /* 0x040fe200078e0289 */
[----:B------:R-:W-:Y:S01]  /*bec0*/  F2FP.F16.F32.PACK_AB R27, R35, R32 ;  /* 0x00000020231b723e */ /* 0x000fe200000000ff */
[----:B------:R2:W-:Y:S03]  /*bed0*/  STS.128 [R3], R44 ;  /* 0x0000002c03007388 */ /* 0x0005e60000000c00 */
[C---:B------:R-:W-:Y:S01]  /*bee0*/  LEA R141, R68.reuse, R139, 0x1 ;  /* 0x0000008b448d7211 */ /* 0x040fe200078e08ff */
[----:B------:R3:W-:Y:S04]  /*bef0*/  STS.128 [R3+0x400], R48 ;  /* 0x0004003003007388 */ /* 0x0007e80000000c00 */
[C---:B------:R-:W-:Y:S01]  /*bf00*/  IMAD R143, R68.reuse, 0x2, R141 ;  /* 0x00000002448f7824 */ /* 0x040fe200078e028d */
[----:B------:R-:W-:Y:S04]  /*bf10*/  BAR.SYNC.DEFER_BLOCKING 0x0 ;  /* 0x0000000000007b1d */ /* 0x000fe80000010000 */
[----:B------:R-:W-:-:S02]  /*bf20*/  LEA R145, R68, R143, 0x1 ;  /* 0x0000008f44917211 */ /* 0x000fc400078e08ff */
[----:B--2---:R-:W-:-:S03]  /*bf30*/  LEA R46, P3, R53, R160, 0x1 ;  /* 0x000000a0352e7211 */ /* 0x004fc600078608ff */
[----:B------:R-:W-:Y:S01]  /*bf40*/  IMAD R147, R68, 0x2, R145 ;  /* 0x0000000244937824 */ /* 0x000fe200078e0291 */
[----:B------:R-:W-:Y:S02]  /*bf50*/  LEA R44, P2, R71, R160, 0x1 ;  /* 0x000000a0472c7211 */ /* 0x000fe400078408ff */
[----:B------:R-:W-:Y:S02]  /*bf60*/  LEA.HI.X.SX32 R47, R53, R168, 0x1, P3 ;  /* 0x000000a8352f7211 */ /* 0x000fe400018f0eff */
[----:B---3--:R-:W-:Y:S02]  /*bf70*/  LEA R50, P3, R59, R160, 0x1 ;  /* 0x000000a03b327211 */ /* 0x008fe400078608ff */
[-C--:B------:R-:W-:Y:S02]  /*bf80*/  LEA.HI.X.SX32 R45, R71, R168.reuse, 0x1, P2 ;  /* 0x000000a8472d7211 */ /* 0x080fe400010f0eff */
[----:B------:R-:W-:Y:S02]  /*bf90*/  LEA.HI.X.SX32 R51, R59, R168, 0x1, P3 ;  /* 0x000000a83b337211 */ /* 0x000fe400018f0eff */
[----:B------:R-:W-:-:S02]  /*bfa0*/  LEA R48, P2, R57, R160, 0x1 ;  /* 0x000000a039307211 */ /* 0x000fc400078408ff */
[----:B------:R-:W-:Y:S02]  /*bfb0*/  LEA R58, P3, R65, R160, 0x1 ;  /* 0x000000a0413a7211 */ /* 0x000fe400078608ff */
[-C--:B------:R-:W-:Y:S01]  /*bfc0*/  LEA.HI.X.SX32 R53, R55, R168.reuse, 0x1, P1 ;  /* 0x000000a837357211 */ /* 0x080fe200008f0eff */
[----:B------:R-:W2:Y:S01]  /*bfd0*/  LDS.128 R28, [R93] ;  /* 0x000000005d1c7984 */ /* 0x000ea20000000c00 */
[----:B------:R-:W-:Y:S02]  /*bfe0*/  LEA.HI.X.SX32 R49, R57, R168, 0x1, P2 ;  /* 0x000000a839317211 */ /* 0x000fe400010f0eff */
[----:B------:R-:W-:Y:S01]  /*bff0*/  LEA R54, P1, R61, R160, 0x1 ;  /* 0x000000a03d367211 */ /* 0x000fe200078208ff */
[----:B------:R-:W-:Y:S01]  /*c000*/  LDS.128 R32, [R93+0x800] ;  /* 0x000800005d207984 */ /* 0x000fe20000000c00 */
[----:B------:R-:W-:Y:S01]  /*c010*/  LEA.HI.X.SX32 R59, R65, R168, 0x1, P3 ;  /* 0x000000a8413b7211 */ /* 0x000fe200018f0eff */
[----:B------:R-:W-:Y:S01]  /*c020*/  BAR.SYNC.DEFER_BLOCKING 0x0 ;  /* 0x0000000000007b1d */ /* 0x000fe20000010000 */
[----:B------:R-:W-:-:S02]  /*c030*/  LEA R56, P2, R63, R160, 0x1 ;  /* 0x000000a03f387211 */ /* 0x000fc400078408ff */
[----:B------:R-:W-:Y:S02]  /*c040*/  LEA R64, P3, R83, R160, 0x1 ;  /* 0x000000a053407211 */ /* 0x000fe400078608ff */
[-C--:B------:R-:W-:Y:S02]  /*c050*/  LEA.HI.X.SX32 R55, R61, R168.reuse, 0x1, P1 ;  /* 0x000000a83d377211 */ /* 0x080fe400008f0eff */
[----:B------:R-:W-:Y:S02]  /*c060*/  LEA.HI.X.SX32 R57, R63, R168, 0x1, P2 ;  /* 0x000000a83f397211 */ /* 0x000fe400010f0eff */
[----:B------:R-:W-:Y:S02]  /*c070*/  LEA R60, P1, R67, R160, 0x1 ;  /* 0x000000a0433c7211 */ /* 0x000fe400078208ff */
[----:B------:R-:W-:Y:S02]  /*c080*/  LEA.HI.X.SX32 R65, R83, R168, 0x1, P3 ;  /* 0x000000a853417211 */ /* 0x000fe400018f0eff */
[----:B------:R-:W-:-:S02]  /*c090*/  LEA R62, P2, R81, R160, 0x1 ;  /* 0x000000a0513e7211 */ /* 0x000fc400078408ff */
[----:B------:R-:W-:Y:S02]  /*c0a0*/  LEA R66, P3, R89, R160, 0x1 ;  /* 0x000000a059427211 */ /* 0x000fe400078608ff */
[-C--:B------:R-:W-:Y:S02]  /*c0b0*/  LEA.HI.X.SX32 R61, R67, R168.reuse, 0x1, P1 ;  /* 0x000000a8433d7211 */ /* 0x080fe400008f0eff */
[-C--:B------:R-:W-:Y:S02]  /*c0c0*/  LEA.HI.X.SX32 R63, R81, R168.reuse, 0x1, P2 ;  /* 0x000000a8513f7211 */ /* 0x080fe400010f0eff */
[----:B------:R-:W-:Y:S02]  /*c0d0*/  LEA.HI.X.SX32 R67, R89, R168, 0x1, P3 ;  /* 0x000000a859437211 */ /* 0x000fe400018f0eff */
[-C--:B------:R-:W-:Y:S01]  /*c0e0*/  LEA R70, P2, R87, R160.reuse, 0x1 ;  /* 0x000000a057467211 */ /* 0x080fe200078408ff */
[----:B------:R-:W-:Y:S01]  /*c0f0*/  STS.128 [R3], R20 ;  /* 0x0000001403007388 */ /* 0x000fe20000000c00 */
[----:B------:R-:W-:-:S02]  /*c100*/  LEA R76, P3, R97, R160, 0x1 ;  /* 0x000000a0614c7211 */ /* 0x000fc400078608ff */
[----:B------:R-:W-:Y:S01]  /*c110*/  LEA R72, P1, R85, R160, 0x1 ;  /* 0x000000a055487211 */ /* 0x000fe200078208ff */
[----:B------:R-:W-:Y:S01]  /*c120*/  STS.128 [R3+0x400], R24 ;  /* 0x0004001803007388 */ /* 0x000fe20000000c00 */
[-C--:B------:R-:W-:Y:S02]  /*c130*/  LEA.HI.X.SX32 R71, R87, R168.reuse, 0x1, P2 ;  /* 0x000000a857477211 */ /* 0x080fe400010f0eff */
[----:B------:R-:W-:Y:S01]  /*c140*/  LEA.HI.X.SX32 R77, R97, R168, 0x1, P3 ;  /* 0x000000a8614d7211 */ /* 0x000fe200018f0eff */
[----:B------:R-:W-:Y:S01]  /*c150*/  BAR.SYNC.DEFER_BLOCKING 0x0 ;  /* 0x0000000000007b1d */ /* 0x000fe20000010000 */
[-C--:B------:R-:W-:Y:S02]  /*c160*/  LEA R74, P2, R95, R160.reuse, 0x1 ;  /* 0x000000a05f4a7211 */ /* 0x080fe400078408ff */
[----:B------:R-:W-:Y:S02]  /*c170*/  LEA R80, P3, R103, R160, 0x1 ;  /* 0x000000a067507211 */ /* 0x000fe400078608ff */
[----:B------:R-:W-:-:S02]  /*c180*/  LEA.HI.X.SX32 R73, R85, R168, 0x1, P1 ;  /* 0x000000a855497211 */ /* 0x000fc400008f0eff */
[----:B------:R-:W-:Y:S02]  /*c190*/  LEA R78, P1, R91, R160, 0x1 ;  /* 0x000000a05b4e7211 */ /* 0x000fe400078208ff */
[-C--:B------:R-:W-:Y:S02]  /*c1a0*/  LEA.HI.X.SX32 R75, R95, R168.reuse, 0x1, P2 ;  /* 0x000000a85f4b7211 */ /* 0x080fe400010f0eff */
[----:B------:R-:W-:Y:S02]  /*c1b0*/  LEA.HI.X.SX32 R81, R103, R168, 0x1, P3 ;  /* 0x000000a867517211 */ /* 0x000fe400018f0eff */
[-C--:B------:R-:W-:Y:S02]  /*c1c0*/  LEA R82, P2, R101, R160.reuse, 0x1 ;  /* 0x000000a065527211 */ /* 0x080fe400078408ff */
[----:B------:R-:W-:Y:S02]  /*c1d0*/  LEA R86, P3, R109, R160, 0x1 ;  /* 0x000000a06d567211 */ /* 0x000fe400078608ff */
[----:B------:R-:W-:-:S02]  /*c1e0*/  LEA R149, R68, R147, 0x1 ;  /* 0x0000009344957211 */ /* 0x000fc400078e08ff */
[----:B------:R-:W-:Y:S02]  /*c1f0*/  LEA.HI.X.SX32 R79, R91, R168, 0x1, P1 ;  /* 0x000000a85b4f7211 */ /* 0x000fe400008f0eff */
[----:B------:R-:W-:Y:S01]  /*c200*/  LEA R84, P1, R99, R160, 0x1 ;  /* 0x000000a063547211 */ /* 0x000fe200078208ff */
[----:B------:R-:W-:Y:S01]  /*c210*/  IMAD R151, R68, 0x2, R149 ;  /* 0x0000000244977824 */ /* 0x000fe200078e0295 */
[-C--:B------:R-:W-:Y:S01]  /*c220*/  LEA.HI.X.SX32 R83, R101, R168.reuse, 0x1, P2 ;  /* 0x000000a865537211 */ /* 0x080fe200010f0eff */
[----:B------:R-:W3:Y:S01]  /*c230*/  LDS.128 R20, [R93] ;  /* 0x000000005d147984 */ /* 0x000ee20000000c00 */
[----:B------:R-:W-:Y:S02]  /*c240*/  LEA.HI.X.SX32 R87, R109, R168, 0x1, P3 ;  /* 0x000000a86d577211 */ /* 0x000fe400018f0eff */
[-C--:B------:R-:W-:Y:S01]  /*c250*/  LEA R88, P2, R107, R160.reuse, 0x1 ;  /* 0x000000a06b587211 */ /* 0x080fe200078408ff */
[----:B0-----:R0:W-:Y:S01]  /*c260*/  STG.E.U16 desc[UR8][R36.64], R16 ;  /* 0x0000001024007986 */ /* 0x0011e2000c101508 */
[----:B------:R-:W-:-:S02]  /*c270*/  LEA R96, P3, R115, R160, 0x1 ;  /* 0x000000a073607211 */ /* 0x000fc400078608ff */
[----:B------:R-:W-:Y:S02]  /*c280*/  LEA.HI.X.SX32 R85, R99, R168, 0x1, P1 ;  /* 0x000000a863557211 */ /* 0x000fe400008f0eff */
[----:B------:R-:W-:Y:S02]  /*c290*/  LEA R90, P1, R105, R160, 0x1 ;  /* 0x000000a0695a7211 */ /* 0x000fe400078208ff */
[-C--:B------:R-:W-:Y:S02]  /*c2a0*/  LEA.HI.X.SX32 R89, R107, R168.reuse, 0x1, P2 ;  /* 0x000000a86b597211 */ /* 0x080fe400010f0eff */
[----:B------:R-:W-:Y:S02]  /*c2b0*/  LEA.HI.X.SX32 R97, R115, R168, 0x1, P3 ;  /* 0x000000a873617211 */ /* 0x000fe400018f0eff */
[-C--:B------:R-:W-:Y:S02]  /*c2c0*/  LEA R98, P2, R113, R160.reuse, 0x1 ;  /* 0x000000a071627211 */ /* 0x080fe400078408ff */
[----:B------:R-:W-:-:S02]  /*c2d0*/  LEA R102, P3, R121, R160, 0x1 ;  /* 0x000000a079667211 */ /* 0x000fc400078608ff */
[C---:B------:R-:W-:Y:S02]  /*c2e0*/  LEA R153, R68.reuse, R151, 0x1 ;  /* 0x0000009744997211 */ /* 0x040fe400078e08ff */
[----:B------:R-:W-:Y:S02]  /*c2f0*/  LEA.HI.X.SX32 R91, R105, R168, 0x1, P1 ;  /* 0x000000a8695b7211 */ /* 0x000fe400008f0eff */
[----:B------:R-:W-:Y:S01]  /*c300*/  LEA R94, P1, R111, R160, 0x1 ;  /* 0x000000a06f5e7211 */ /* 0x000fe200078208ff */
[----:B------:R-:W-:Y:S01]  /*c310*/  IMAD R155, R68, 0x2, R153 ;  /* 0x00000002449b7824 */ /* 0x000fe200078e0299 */
[-C--:B------:R-:W-:Y:S02]  /*c320*/  LEA.HI.X.SX32 R99, R113, R168.reuse, 0x1, P2 ;  /* 0x000000a871637211 */ /* 0x080fe400010f0eff */
[----:B------:R-:W-:Y:S02]  /*c330*/  LEA.HI.X.SX32 R103, R121, R168, 0x1, P3 ;  /* 0x000000a879677211 */ /* 0x000fe400018f0eff */
[----:B------:R-:W-:-:S02]  /*c340*/  LEA R100, P2, R119, R160, 0x1 ;  /* 0x000000a077647211 */ /* 0x000fc400078408ff */
[----:B------:R-:W-:Y:S02]  /*c350*/  LEA R106, P3, R127, R160, 0x1 ;  /* 0x000000a07f6a7211 */ /* 0x000fe400078608ff */
[----:B------:R-:W-:Y:S02]  /*c360*/  LEA.HI.X.SX32 R95, R111, R168, 0x1, P1 ;  /* 0x000000a86f5f7211 */ /* 0x000fe400008f0eff */
[----:B------:R-:W-:Y:S02]  /*c370*/  LEA R104, P1, R117, R160, 0x1 ;  /* 0x000000a075687211 */ /* 0x000fe400078208ff */
[-C--:B------:R-:W-:Y:S02]  /*c380*/  LEA.HI.X.SX32 R101, R119, R168.reuse, 0x1, P2 ;  /* 0x000000a877657211 */ /* 0x080fe400010f0eff */
[----:B------:R-:W-:Y:S02]  /*c390*/  LEA.HI.X.SX32 R107, R127, R168, 0x1, P3 ;  /* 0x000000a87f6b7211 */ /* 0x000fe400018f0eff */
[----:B------:R-:W-:-:S02]  /*c3a0*/  LEA R108, P2, R125, R160, 0x1 ;  /* 0x000000a07d6c7211 */ /* 0x000fc400078408ff */
[----:B------:R-:W-:Y:S02]  /*c3b0*/  LEA R112, P3, R133, R160, 0x1 ;  /* 0x000000a085707211 */ /* 0x000fe400078608ff */
[C---:B------:R-:W-:Y:S02]  /*c3c0*/  LEA R157, R68.reuse, R155, 0x1 ;  /* 0x0000009b449d7211 */ /* 0x040fe400078e08ff */
[----:B------:R-:W-:Y:S02]  /*c3d0*/  LEA.HI.X.SX32 R105, R117, R168, 0x1, P1 ;  /* 0x000000a875697211 */ /* 0x000fe400008f0eff */
[----:B------:R-:W-:Y:S01]  /*c3e0*/  LEA R110, P1, R123, R160, 0x1 ;  /* 0x000000a07b6e7211 */ /* 0x000fe200078208ff */
[----:B------:R-:W-:Y:S01]  /*c3f0*/  IMAD R159, R68, 0x2, R157 ;  /* 0x00000002449f7824 */ /* 0x000fe200078e029d */
[-C--:B------:R-:W-:Y:S02]  /*c400*/  LEA.HI.X.SX32 R109, R125, R168.reuse, 0x1, P2 ;  /* 0x000000a87d6d7211 */ /* 0x080fe400010f0eff */
[----:B------:R-:W-:-:S02]  /*c410*/  LEA.HI.X.SX32 R113, R133, R168, 0x1, P3 ;  /* 0x000000a885717211 */ /* 0x000fc400018f0eff */
[-C--:B------:R-:W-:Y:S02]  /*c420*/  LEA R114, P2, R131, R160.reuse, 0x1 ;  /* 0x000000a083727211 */ /* 0x080fe400078408ff */
[----:B------:R-:W-:Y:S02]  /*c430*/  LEA R122, P3, R139, R160, 0x1 ;  /* 0x000000a08b7a7211 */ /* 0x000fe400078608ff */
[-C--:B------:R-:W-:Y:S02]  /*c440*/  LEA.HI.X.SX32 R111, R123, R168.reuse, 0x1, P1 ;  /* 0x000000a87b6f7211 */ /* 0x080fe400008f0eff */
[-C--:B------:R-:W-:Y:S02]  /*c450*/  LEA.HI.X.SX32 R115, R131, R168.reuse, 0x1, P2 ;  /* 0x000000a883737211 */ /* 0x080fe400010f0eff */
[----:B------:R-:W-:Y:S02]  /*c460*/  LEA.HI.X.SX32 R123, R139, R168, 0x1, P3 ;  /* 0x000000a88b7b7211 */ /* 0x000fe400018f0eff */
[----:B------:R-:W-:-:S02]  /*c470*/  LEA R118, P2, R137, R160, 0x1 ;  /* 0x000000a089767211 */ /* 0x000fc400078408ff */
[----:B------:R-:W-:Y:S02]  /*c480*/  LEA R126, P3, R145, R160, 0x1 ;  /* 0x000000a0917e7211 */ /* 0x000fe400078608ff */
[C---:B------:R-:W-:Y:S02]  /*c490*/  LEA R161, R68.reuse, R159, 0x1 ;  /* 0x0000009f44a17211 */ /* 0x040fe400078e08ff */
[-C--:B------:R-:W-:Y:S02]  /*c4a0*/  LEA.HI.X.SX32 R119, R137, R168.reuse, 0x1, P2 ;  /* 0x000000a889777211 */ /* 0x080fe400010f0eff */
[----:B------:R-:W-:Y:S01]  /*c4b0*/  LEA.HI.X.SX32 R127, R145, R168, 0x1, P3 ;  /* 0x000000a8917f7211 */ /* 0x000fe200018f0eff */
[----:B------:R-:W-:Y:S01]  /*c4c0*/  IMAD R145, R68, 0x2, R161 ;  /* 0x0000000244917824 */ /* 0x000fe200078e02a1 */
[-C--:B------:R-:W-:Y:S02]  /*c4d0*/  LEA R124, P2, R143, R160.reuse, 0x1 ;  /* 0x000000a08f7c7211 */ /* 0x080fe400078408ff */
[----:B------:R-:W-:-:S02]  /*c4e0*/  LEA R116, P1, R129, R160, 0x1 ;  /* 0x000000a081747211 */ /* 0x000fc400078208ff */
[----:B------:R-:W-:Y:S02]  /*c4f0*/  LEA.HI.X.SX32 R125, R143, R168, 0x1, P2 ;  /* 0x000000a88f7d7211 */ /* 0x000fe400010f0eff */
[----:B------:R-:W-:Y:S02]  /*c500*/  LEA R132, P2, R149, R160, 0x1 ;  /* 0x000000a095847211 */ /* 0x000fe400078408ff */
[C---:B------:R-:W-:Y:S02]  /*c510*/  LEA R163, R68.reuse, R145, 0x1 ;  /* 0x0000009144a37211 */ /* 0x040fe400078e08ff */
[-C--:B------:R-:W-:Y:S02]  /*c520*/  LEA.HI.X.SX32 R117, R129, R168.reuse, 0x1, P1 ;  /* 0x000000a881757211 */ /* 0x080fe400008f0eff */
[----:B------:R-:W-:Y:S01]  /*c530*/  LEA.HI.X.SX32 R133, R149, R168, 0x1, P2 ;  /* 0x000000a895857211 */ /* 0x000fe200010f0eff */
[----:B------:R-:W-:Y:S01]  /*c540*/  IMAD R149, R68, 0x2, R163 ;  /* 0x0000000244957824 */ /* 0x000fe200078e02a3 */
[----:B------:R-:W-:-:S02]  /*c550*/  LEA R120, P1, R135, R160, 0x1 ;  /* 0x000000a087787211 */ /* 0x000fc400078208ff */
[----:B------:R-:W-:Y:S02]  /*c560*/  LEA R130, P3, R151, R160, 0x1 ;  /* 0x000000a097827211 */ /* 0x000fe400078608ff */
[-C--:B------:R-:W-:Y:S02]  /*c570*/  LEA.HI.X.SX32 R121, R135, R168.reuse, 0x1, P1 ;  /* 0x000000a887797211 */ /* 0x080fe400008f0eff */
[----:B------:R-:W-:Y:S02]  /*c580*/  LEA.HI.X.SX32 R131, R151, R168, 0x1, P3 ;  /* 0x000000a897837211 */ /* 0x000fe400018f0eff */
[-C--:B------:R-:W-:Y:S02]  /*c590*/  LEA R128, P1, R141, R160.reuse, 0x1 ;  /* 0x000000a08d807211 */ /* 0x080fe400078208ff */
[----:B------:R-:W-:Y:S02]  /*c5a0*/  LEA R138, P2, R155, R160, 0x1 ;  /* 0x000000a09b8a7211 */ /* 0x000fe400078408ff */
[----:B------:R-:W-:-:S02]  /*c5b0*/  LEA R151, R68, R149, 0x1 ;  /* 0x0000009544977211 */ /* 0x000fc400078e08ff */
[-C--:B------:R-:W-:Y:S02]  /*c5c0*/  LEA.HI.X.SX32 R129, R141, R168.reuse, 0x1, P1 ;  /* 0x000000a88d817211 */ /* 0x080fe400008f0eff */
[----:B------:R-:W-:Y:S01]  /*c5d0*/  LEA.HI.X.SX32 R139, R155, R168, 0x1, P2 ;  /* 0x000000a89b8b7211 */ /* 0x000fe200010f0eff */
[----:B------:R-:W-:Y:S01]  /*c5e0*/  IMAD R155, R68, 0x2, R151 ;  /* 0x00000002449b7824 */ /* 0x000fe200078e0297 */
[-C--:B------:R-:W-:Y:S02]  /*c5f0*/  LEA R134, P1, R147, R160.reuse, 0x1 ;  /* 0x000000a093867211 */ /* 0x080fe400078208ff */
[----:B------:R-:W-:Y:S02]  /*c600*/  LEA R140, P3, R157, R160, 0x1 ;  /* 0x000000a09d8c7211 */ /* 0x000fe400078608ff */
[-C--:B------:R-:W-:Y:S02]  /*c610*/  LEA.HI.X.SX32 R135, R147, R168.reuse, 0x1, P1 ;  /* 0x000000a893877211 */ /* 0x080fe400008f0eff */
[----:B------:R-:W-:-:S02]  /*c620*/  LEA.HI.X.SX32 R141, R157, R168, 0x1, P3 ;  /* 0x000000a89d8d7211 */ /* 0x000fc400018f0eff */
[-C--:B------:R-:W-:Y:S02]  /*c630*/  LEA R136, P1, R153, R160.reuse, 0x1 ;  /* 0x000000a099887211 */ /* 0x080fe400078208ff */
[----:B------:R-:W-:Y:S02]  /*c640*/  LEA R146, P2, R161, R160, 0x1 ;  /* 0x000000a0a1927211 */ /* 0x000fe400078408ff */
[C---:B------:R-:W-:Y:S02]  /*c650*/  LEA R157, R68.reuse, R155, 0x1 ;  /* 0x0000009b449d7211 */ /* 0x040fe400078e08ff */
[-C--:B------:R-:W-:Y:S02]  /*c660*/  LEA.HI.X.SX32 R137, R153, R168.reuse, 0x1, P1 ;  /* 0x000000a899897211 */ /* 0x080fe400008f0eff */
[----:B------:R-:W-:Y:S01]  /*c670*/  LEA.HI.X.SX32 R147, R161, R168, 0x1, P2 ;  /* 0x000000a8a1937211 */ /* 0x000fe200010f0eff */
[----:B------:R-:W-:Y:S01]  /*c680*/  IMAD R161, R68, 0x2, R157 ;  /* 0x0000000244a17824 */ /* 0x000fe200078e029d */
[----:B------:R-:W-:-:S02]  /*c690*/  LEA R142, P1, R159, R160, 0x1 ;  /* 0x000000a09f8e7211 */ /* 0x000fc400078208ff */
[----:B------:R-:W-:Y:S02]  /*c6a0*/  LEA R144, P3, R145, R160, 0x1 ;  /* 0x000000a091907211 */ /* 0x000fe400078608ff */
[----:B------:R-:W-:Y:S02]  /*c6b0*/  LEA.HI.X.SX32 R143, R159, R168, 0x1, P1 ;  /* 0x000000a89f8f7211 */ /* 0x000fe400008f0eff */
[C---:B------:R-:W-:Y:S02]  /*c6c0*/  LEA R152, P1, R163.reuse, R160, 0x1 ;  /* 0x000000a0a3987211 */ /* 0x040fe400078208ff */
[C---:B------:R-:W-:Y:S02]  /*c6d0*/  LEA R165, R68.reuse, R161, 0x1 ;  /* 0x000000a144a57211 */ /* 0x040fe400078e08ff */
[-C--:B------:R-:W-:Y:S02]  /*c6e0*/  LEA.HI.X.SX32 R153, R163, R168.reuse, 0x1, P1 ;  /* 0x000000a8a3997211 */ /* 0x080fe400008f0eff */
[----:B------:R-:W-:Y:S01]  /*c6f0*/  LEA.HI.X.SX32 R145, R145, R168, 0x1, P3 ;  /* 0x000000a891917211 */ /* 0x000fe200018f0eff */
[----:B------:R-:W-:Y:S01]  /*c700*/  IMAD R163, R68, 0x2, R165 ;  /* 0x0000000244a37824 */ /* 0x000fe200078e02a5 */
        /* <DEDUP_REMOVED lines=8> */
[----:B------:R-:W-:Y:S02]  /*c790*/  LEA R154, P3, R161, R160, 0x1 ;  /* 0x000000a0a19a7211 */ /* 0x000fe400078608ff */
[-C--:B------:R-:W-:Y:S02]  /*c7a0*/  LEA.HI.X.SX32 R159, R155, R168.reuse, 0x1, P1 ;  /* 0x000000a89b9f7211 */ /* 0x080fe400008f0eff */
[-C--:B------:R-:W-:Y:S02]  /*c7b0*/  LEA.HI.X.SX32 R157, R157, R168.reuse, 0x1, P2 ;  /* 0x000000a89d9d7211 */ /* 0x080fe400010f0eff */
[----:B------:R-:W-:Y:S02]  /*c7c0*/  LEA.HI.X.SX32 R155, R161, R168, 0x1, P3 ;  /* 0x000000a8a19b7211 */ /* 0x000fe400018f0eff */
[-C--:B------:R-:W-:Y:S02]  /*c7d0*/  LEA R166, P1, R165, R160.reuse, 0x1 ;  /* 0x000000a0a5a67211 */ /* 0x080fe400078208ff */
[----:B------:R-:W-:-:S02]  /*c7e0*/  LEA R164, P2, R163, R160, 0x1 ;  /* 0x000000a0a3a47211 */ /* 0x000fc400078408ff */
[-C--:B------:R-:W-:Y:S02]  /*c7f0*/  LEA R162, P3, R169, R160.reuse, 0x1 ;  /* 0x000000a0a9a27211 */ /* 0x080fe400078608ff */
[C---:B------:R-:W-:Y:S02]  /*c800*/  LEA R160, P4, R68.reuse, R160, 0x1 ;  /* 0x000000a044a07211 */ /* 0x040fe400078808ff */
[----:B0-----:R-:W-:Y:S02]  /*c810*/  PRMT R37, R17, 0x7632, R37 ;  /* 0x0000763211257816 */ /* 0x001fe40000000025 */
[----:B------:R-:W-:Y:S02]  /*c820*/  LEA.HI.X.SX32 R161, R68, R168, 0x1, P4 ;  /* 0x000000a844a17211 */ /* 0x000fe400020f0eff */
[----:B------:R-:W-:Y:S02]  /*c830*/  PRMT R68, R16, 0x7632, R68 ;  /* 0x0000763210447816 */ /* 0x000fe40000000044 */
[----:B------:R-:W-:-:S02]  /*c840*/  PRMT R24, R19, 0x7632, R24 ;  /* 0x0000763213187816 */ /* 0x000fc40000000018 */
[----:B-1----:R-:W-:Y:S01]  /*c850*/  PRMT R27, R8, 0x7632, R27 ;  /* 0x00007632081b7816 */ /* 0x002fe2000000001b */
[----:B------:R0:W-:Y:S01]  /*c860*/  STG.E.U16 desc[UR8][R38.64], R68 ;  /* 0x0000004426007986 */ /* 0x0001e2000c101508 */
[----:B------:R-:W-:Y:S02]  /*c870*/  PRMT R3, R9, 0x7632, R3 ;  /* 0x0000763209037816 */ /* 0x000fe40000000003 */
[----:B------:R-:W-:Y:S01]  /*c880*/  PRMT R16, R10, 0x7632, R16 ;  /* 0x000076320a107816 */ /* 0x000fe20000000010 */
[----:B------:R2:W-:Y:S01]  /*c890*/  STG.E.U16 desc[UR8][R40.64], R17 ;  /* 0x0000001128007986 */ /* 0x0005e2000c101508 */
[----:B------:R-:W-:Y:S02]  /*c8a0*/  PRMT R36, R11, 0x7632, R36 ;  /* 0x000076320b247816 */ /* 0x000fe40000000024 */
[-C--:B------:R-:W-:Y:S01]  /*c8b0*/  LEA.HI.X.SX32 R167, R165, R168.reuse, 0x1, P1 ;  /* 0x000000a8a5a77211 */ /* 0x080fe200008f0eff */
[----:B------:R1:W-:Y:S01]  /*c8c0*/  STG.E.U16 desc[UR8][R42.64], R37 ;  /* 0x000000252a007986 */ /* 0x0003e2000c101508 */
[----:B------:R-:W-:-:S02]  /*c8d0*/  LEA.HI.X.SX32 R165, R163, R168, 0x1, P2 ;  /* 0x000000a8a3a57211 */ /* 0x000fc400010f0eff */
[----:B------:R-:W-:Y:S01]  /*c8e0*/  LEA.HI.X.SX32 R163, R169, R168, 0x1, P3 ;  /* 0x000000a8a9a37211 */ /* 0x000fe200018f0eff */
[----:B------:R3:W-:Y:S01]  /*c8f0*/  STG.E.U16 desc[UR8][R44.64], R18 ;  /* 0x000000122c007986 */ /* 0x0007e2000c101508 */
[----:B0-----:R-:W-:Y:S02]  /*c900*/  PRMT R39, R18, 0x7632, R39 ;  /* 0x0000763212277816 */ /* 0x001fe40000000027 */
[----:B------:R-:W-:Y:S02]  /*c910*/  ISETP.GE.U32.AND P1, PT, R92, 0x40, PT ;  /* 0x000000405c00780c */ /* 0x000fe40003f26070 */
[----:B--2---:R-:W-:Y:S01]  /*c920*/  PRMT R17, R28, 0x7632, R17 ;  /* 0x000076321c117816 */ /* 0x004fe20000000011 */
[----:B------:R0:W-:Y:S01]  /*c930*/  STG.E.U16 desc[UR8][R46.64], R39 ;  /* 0x000000272e007986 */ /* 0x0001e2000c101508 */
[----:B------:R-:W-:Y:S02]  /*c940*/  PRMT R40, R31, 0x7632, R40 ;  /* 0x000076321f287816 */ /* 0x000fe40000000028 */
[----:B-1----:R-:W-:Y:S01]  /*c950*/  PRMT R37, R29, 0x7632, R37 ;  /* 0x000076321d257816 */ /* 0x002fe20000000025 */
[----:B------:R1:W-:Y:S01]  /*c960*/  STG.E.U16 desc[UR8][R52.64], R19 ;  /* 0x0000001334007986 */ /* 0x0003e2000c101508 */
[----:B------:R-:W-:-:S02]  /*c970*/  PRMT R42, R30, 0x7632, R42 ;  /* 0x000076321e2a7816 */ /* 0x000fc4000000002a */
[----:B---3--:R-:W-:Y:S01]  /*c980*/  PRMT R44, R20, 0x7632, R44 ;  /* 0x00007632142c7816 */ /* 0x008fe2000000002c */
[----:B------:R2:W-:Y:S04]  /*c990*/  STG.E.U16 desc[UR8][R48.64], R24 ;  /* 0x0000001830007986 */ /* 0x0005e8000c101508 */
[----:B------:R3:W-:Y:S01]  /*c9a0*/  STG.E.U16 desc[UR8][R50.64], R8 ;  /* 0x0000000832007986 */ /* 0x0007e2000c101508 */
[----:B0-----:R-:W-:-:S03]  /*c9b0*/  PRMT R47, R21, 0x7632, R47 ;  /* 0x00007632152f7816 */ /* 0x001fc6000000002f */
[----:B------:R0:W-:Y:S01]  /*c9c0*/  STG.E.U16 desc[UR8][R54.64], R27 ;  /* 0x0000001b36007986 */ /* 0x0001e2000c101508 */
[----:B-1----:R-:W-:-:S03]  /*c9d0*/  PRMT R53, R5, 0x7632, R53 ;  /* 0x0000763205357816 */ /* 0x002fc60000000035 */
[----:B------:R1:W-:Y:S01]  /*c9e0*/  STG.E.U16 desc[UR8][R56.64], R9 ;  /* 0x0000000938007986 */ /* 0x0003e2000c101508 */
[----:B--2---:R-:W-:-:S03]  /*c9f0*/  PRMT R48, R22, 0x7632, R48 ;  /* 0x0000763216307816 */ /* 0x004fc60000000030 */
[----:B------:R2:W-:Y:S01]  /*ca00*/  STG.E.U16 desc[UR8][R58.64], R3 ;  /* 0x000000033a007986 */ /* 0x0005e2000c101508 */
[----:B---3--:R-:W-:-:S03]  /*ca10*/  PRMT R50, R23, 0x7632, R50 ;  /* 0x0000763217327816 */ /* 0x008fc60000000032 */
[----:B------:R3:W-:Y:S01]  /*ca20*/  STG.E.U16 desc[UR8][R60.64], R10 ;  /* 0x0000000a3c007986 */ /* 0x0007e2000c101508 */
[----:B0-----:R-:W-:-:S03]  /*ca30*/  PRMT R55, R4, 0x7632, R55 ;  /* 0x0000763204377816 */ /* 0x001fc60000000037 */
[----:B------:R0:W-:Y:S01]  /*ca40*/  STG.E.U16 desc[UR8][R62.64], R16 ;  /* 0x000000103e007986 */ /* 0x0001e2000c101508 */
[----:B-1----:R-:W-:-:S03]  /*ca50*/  PRMT R57, R6, 0x7632, R57 ;  /* 0x0000763206397816 */ /* 0x002fc60000000039 */
[----:B------:R1:W-:Y:S01]  /*ca60*/  STG.E.U16 desc[UR8][R64.64], R11 ;  /* 0x0000000b40007986 */ /* 0x0003e2000c101508 */
[----:B--2---:R-:W-:-:S03]  /*ca70*/  PRMT R3, R32, 0x7632, R3 ;  /* 0x0000763220037816 */ /* 0x004fc60000000003 */
[----:B------:R-:W2:Y:S01]  /*ca80*/  LDS.128 R8, [R93+0x800] ;  /* 0x000800005d087984 */ /* 0x000ea20000000c00 */
[----:B---3--:R-:W-:Y:S02]  /*ca90*/  PRMT R60, R7, 0x7632, R60 ;  /* 0x00007632073c7816 */ /* 0x008fe4000000003c */
[----:B------:R-:W-:Y:S01]  /*caa0*/  PRMT R61, R12, 0x7632, R61 ;  /* 0x000076320c3d7816 */ /* 0x000fe2000000003d */
[----:B------:R3:W-:Y:S01]  /*cab0*/  STG.E.U16 desc[UR8][R72.64], R36 ;  /* 0x0000002448007986 */ /* 0x0007e2000c101508 */
[----:B0-----:R-:W-:-:S03]  /*cac0*/  PRMT R62, R13, 0x7632, R62 ;  /* 0x000076320d3e7816 */ /* 0x001fc6000000003e */
[----:B------:R0:W-:Y:S01]  /*cad0*/  STG.E.U16 desc[UR8][R70.64], R28 ;  /* 0x0000001c46007986 */ /* 0x0001e2000c101508 */
[----:B-1----:R-:W-:-:S03]  /*cae0*/  PRMT R65, R15, 0x7632, R65 ;  /* 0x000076320f417816 */ /* 0x002fc60000000041 */
[----:B------:R1:W-:Y:S04]  /*caf0*/  STG.E.U16 desc[UR8][R66.64], R17 ;  /* 0x0000001142007986 */ /* 0x0003e8000c101508 */
[----:B------:R-:W-:Y:S01]  /*cb00*/  STG.E.U16 desc[UR8][R78.64], R29 ;  /* 0x0000001d4e007986 */ /* 0x000fe2000c101508 */
[----:B---3--:R-:W-:-:S03]  /*cb10*/  PRMT R72, R34, 0x7632, R72 ;  /* 0x0000763222487816 */ /* 0x008fc60000000048 */
[----:B------:R3:W-:Y:S01]  /*cb20*/  STG.E.U16 desc[UR8][R74.64], R37 ;  /* 0x000000254a007986 */ /* 0x0007e2000c101508 */
[----:B0-----:R-:W-:-:S03]  /*cb30*/  PRMT R71, R33, 0x7632, R71 ;  /* 0x0000763221477816 */ /* 0x001fc60000000047 */
[----:B------:R0:W-:Y:S01]  /*cb40*/  STG.E.U16 desc[UR8][R76.64], R30 ;  /* 0x0000001e4c007986 */ /* 0x0001e2000c101508 */
[----:B-1----:R-:W-:-:S03]  /*cb50*/  PRMT R67, R14, 0x7632, R67 ;  /* 0x000076320e437816 */ /* 0x002fc60000000043 */
[----:B------:R-:W-:Y:S04]  /*cb60*/  STG.E.U16 desc[UR8][R84.64], R42 ;  /* 0x0000002a54007986 */ /* 0x000fe8000c101508 */
[----:B------:R1:W-:Y:S01]  /*cb70*/  STG.E.U16 desc[UR8][R82.64], R31 ;  /* 0x0000001f52007986 */ /* 0x0003e2000c101508 */
[----:B---3--:R-:W-:-:S03]  /*cb80*/  PRMT R74, R35, 0x7632, R74 ;  /* 0x00007632234a7816 */ /* 0x008fc6000000004a */
[----:B------:R3:W-:Y:S04]  /*cb90*/  STG.E.U16 desc[UR8][R80.64], R40 ;  /* 0x0000002850007986 */ /* 0x0007e8000c101508 */
[----:B------:R-:W-:Y:S01]  /*cba0*/  STG.E.U16 desc[UR8][R90.64], R20 ;  /* 0x000000145a007986 */ /* 0x000fe2000c101508 */
[----:B--2---:R-:W-:Y:S02]  /*cbb0*/  PRMT R79, R8, 0x7632, R79 ;  /* 0x00007632084f7816 */ /* 0x004fe4000000004f */
[----:B0-----:R-:W-:Y:S01]  /*cbc0*/  PRMT R77, R9, 0x7632, R77 ;  /* 0x00007632094d7816 */ /* 0x001fe2000000004d */
[----:B------:R-:W-:Y:S01]  /*cbd0*/  STG.E.U16 desc[UR8][R88.64], R44 ;  /* 0x0000002c58007986 */ /* 0x000fe2000c101508 */
[----:B-1----:R-:W-:-:S03]  /*cbe0*/  PRMT R82, R10, 0x7632, R82 ;  /* 0x000076320a527816 */ /* 0x002fc60000000052 */
[----:B------:R-:W-:Y:S01]  /*cbf0*/  STG.E.U16 desc[UR8][R86.64], R21 ;  /* 0x0000001556007986 */ /* 0x000fe2000c101508 */
[----:B---3--:R-:W-:-:S03]  /*cc00*/  PRMT R80, R11, 0x7632, R80 ;  /* 0x000076320b507816 */ /* 0x008fc60000000050 */
[----:B------:R-:W-:Y:S04]  /*cc10*/  STG.E.U16 desc[UR8][R94.64], R47 ;  /* 0x0000002f5e007986 */ /* 0x000fe8000c101508 */
[----:B------:R-:W-:Y:S04]  /*cc20*/  STG.E.U16 desc[UR8][R98.64], R22 ;  /* 0x0000001662007986 */ /* 0x000fe8000c101508 */
[----:B------:R-:W-:Y:S04]  /*cc30*/  STG.E.U16 desc[UR8][R96.64], R48 ;  /* 0x0000003060007986 */ /* 0x000fe8000c101508 */
[----:B------:R-:W-:Y:S04]  /*cc40*/  STG.E.U16 desc[UR8][R104.64], R23 ;  /* 0x0000001768007986 */ /* 0x000fe8000c101508 */
[----:B------:R-:W-:Y:S04]  /*cc50*/  STG.E.U16 desc[UR8][R100.64], R50 ;  /* 0x0000003264007986 */ /* 0x000fe8000c101508 */
[----:B------:R0:W-:Y:S04]  /*cc60*/  STG.E.U16 desc[UR8][R102.64], R4 ;  /* 0x0000000466007986 */ /* 0x0001e8000c101508 */
[----:B------:R-:W-:Y:S04]  /*cc70*/  STG.E.U16 desc[UR8][R110.64], R55 ;  /* 0x000000376e007986 */ /* 0x000fe8000c101508 */
[----:B------:R1:W-:Y:S04]  /*cc80*/  STG.E.U16 desc[UR8][R108.64], R5 ;  /* 0x000000056c007986 */ /* 0x0003e8000c101508 */
[----:B------:R-:W-:Y:S01]  /*cc90*/  STG.E.U16 desc[UR8][R106.64], R53 ;  /* 0x000000356a007986 */ /* 0x000fe2000c101508 */
[----:B0-----:R-:W-:-:S03]  /*cca0*/  IMAD.HI R4, R170, 0x4, RZ ;  /* 0x00000004aa047827 */ /* 0x001fc600078e02ff */
[----:B------:R-:W-:Y:S04]  /*ccb0*/  STG.E.U16 desc[UR8][R116.64], R6 ;  /* 0x0000000674007986 */ /* 0x000fe8000c101508 */
[----:B------:R-:W-:Y:S01]  /*ccc0*/  STG.E.U16 desc[UR8][R114.64], R57 ;  /* 0x0000003972007986 */ /* 0x000fe2000c101508 */
[----:B-1----:R-:W-:-:S03]  /*ccd0*/  LOP3.LUT R5, R2, 0xf0, RZ, 0xc0, !PT ;  /* 0x000000f002057812 */ /* 0x002fc600078ec0ff */
[----:B------:R0:W-:Y:S04]  /*cce0*/  STG.E.U16 desc[UR8][R112.64], R7 ;  /* 0x0000000770007986 */ /* 0x0001e8000c101508 */
[----:B------:R-:W-:Y:S04]  /*ccf0*/  STG.E.U16 desc[UR8][R120.64], R60 ;  /* 0x0000003c78007986 */ /* 0x000fe8000c101508 */
[----:B------:R-:W-:Y:S04]  /*cd00*/  STG.E.U16 desc[UR8][R118.64], R12 ;  /* 0x0000000c76007986 */ /* 0x000fe8000c101508 */
[----:B------:R-:W-:Y:S01]  /*cd10*/  STG.E.U16 desc[UR8][R122.64], R61 ;  /* 0x0000003d7a007986 */ /* 0x000fe2000c101508 */
[----:B0-----:R-:W0:Y:S03]  /*cd20*/  LDC.64 R6, c[0x0][0x3a0] ;  /* 0x0000e800ff067b82 */ /* 0x001e260000000a00 */
[----:B------:R-:W-:Y:S04]  /*cd30*/  STG.E.U16 desc[UR8][R128.64], R13 ;  /* 0x0000000d80007986 */ /* 0x000fe8000c101508 */
[----:B------:R-:W-:Y:S04]  /*cd40*/  STG.E.U16 desc[UR8][R124.64], R62 ;  /* 0x0000003e7c007986 */ /* 0x000fe8000c101508 */
[----:B------:R-:W-:Y:S04]  /*cd50*/  STG.E.U16 desc[UR8][R126.64], R14 ;  /* 0x0000000e7e007986 */ /* 0x000fe8000c101508 */
[----:B------:R-:W-:Y:S04]  /*cd60*/  STG.E.U16 desc[UR8][R134.64], R67 ;  /* 0x0000004386007986 */ /* 0x000fe8000c101508 */
[----:B------:R-:W-:Y:S04]  /*cd70*/  STG.E.U16 desc[UR8][R132.64], R15 ;  /* 0x0000000f84007986 */ /* 0x000fe8000c101508 */
[----:B------:R-:W-:Y:S04]  /*cd80*/  STG.E.U16 desc[UR8][R130.64], R65 ;  /* 0x0000004182007986 */ /* 0x000fe8000c101508 */
[----:B------:R-:W-:Y:S04]  /*cd90*/  STG.E.U16 desc[UR8][R136.64], R32 ;  /* 0x0000002088007986 */ /* 0x000fe8000c101508 */
[----:B------:R1:W-:Y:S04]  /*cda0*/  STG.E.U16 desc[UR8][R138.64], R3 ;  /* 0x000000038a007986 */ /* 0x0003e8000c101508 */
[----:B------:R-:W-:Y:S04]  /*cdb0*/  STG.E.U16 desc[UR8][R140.64], R33 ;  /* 0x000000218c007986 */ /* 0x000fe8000c101508 */
[----:B------:R-:W-:Y:S04]  /*cdc0*/  STG.E.U16 desc[UR8][R142.64], R71 ;  /* 0x000000478e007986 */ /* 0x000fe8000c101508 */
[----:B------:R-:W-:Y:S01]  /*cdd0*/  STG.E.U16 desc[UR8][R146.64], R34 ;  /* 0x0000002292007986 */ /* 0x000fe2000c101508 */
[----:B-1----:R-:W-:-:S03]  /*cde0*/  IMAD.SHL.U32 R3, R170, 0x4, RZ ;  /* 0x00000004aa037824 */ /* 0x002fc600078e00ff */
[----:B------:R-:W-:Y:S02]  /*cdf0*/  STG.E.U16 desc[UR8][R144.64], R72 ;  /* 0x0000004890007986 */ /* 0x000fe4000c101508 */
[----:B0-----:R-:W-:Y:S02]  /*ce00*/  IADD3 R2, P2, P3, R3, UR6, R6 ;  /* 0x0000000603027c10 */ /* 0x001fe4000fb5e006 */
[----:B------:R-:W-:Y:S02]  /*ce10*/  STG.E.U16 desc[UR8][R152.64], R35 ;  /* 0x0000002398007986 */ /* 0x000fe4000c101508 */
[----:B------:R-:W-:Y:S02]  /*ce20*/  IADD3.X R3, PT, PT, R4, UR5, R7, P2, P3 ;  /* 0x0000000504037c10 */ /* 0x000fe400097e6407 */
[----:B------:R-:W-:Y:S04]  /*ce30*/  STG.E.U16 desc[UR8][R148.64], R74 ;  /* 0x0000004a94007986 */ /* 0x000fe8000c101508 */
[----:B------:R-:W-:Y:S04]  /*ce40*/  STG.E.U16 desc[UR8][R150.64], R8 ;  /* 0x0000000896007986 */ /* 0x000fe8000c101508 */
[----:B------:R-:W-:Y:S04]  /*ce50*/  STG.E.U16 desc[UR8][R158.64], R79 ;  /* 0x0000004f9e007986 */ /* 0x000fe8000c101508 */
[----:B------:R-:W-:Y:S04]  /*ce60*/  STG.E.U16 desc[UR8][R156.64], R9 ;  /* 0x000000099c007986 */ /* 0x000fe8000c101508 */
[----:B------:R-:W-:Y:S04]  /*ce70*/  STG.E.U16 desc[UR8][R154.64], R77 ;  /* 0x0000004d9a007986 */ /* 0x000fe8000c101508 */
[----:B------:R-:W-:Y:S04]  /*ce80*/  STG.E.U16 desc[UR8][R166.64], R10 ;  /* 0x0000000aa6007986 */ /* 0x000fe8000c101508 */
[----:B------:R-:W-:Y:S04]  /*ce90*/  STG.E.U16 desc[UR8][R164.64], R82 ;  /* 0x00000052a4007986 */ /* 0x000fe8000c101508 */
[----:B------:R-:W-:Y:S04]  /*cea0*/  STG.E.U16 desc[UR8][R162.64], R11 ;  /* 0x0000000ba2007986 */ /* 0x000fe8000c101508 */
[----:B------:R-:W-:Y:S01]  /*ceb0*/  STG.E.U16 desc[UR8][R160.64], R80 ;  /* 0x00000050a0007986 */ /* 0x000fe2000c101508 */
[----:B------:R-:W-:Y:S06]  /*cec0*/  BAR.SYNC.DEFER_BLOCKING 0x0 ;  /* 0x0000000000007b1d */ /* 0x000fec0000010000 */
[----:B------:R-:W-:Y:S02]  /*ced0*/  STSM.16.M88 [R0], R69 ;  /* 0x0000004500007844 */ /* 0x000fe40000000000 */
[----:B------:R-:W-:Y:S06]  /*cee0*/  BAR.SYNC.DEFER_BLOCKING 0x0 ;  /* 0x0000000000007b1d */ /* 0x000fec0000010000 */
[----:B------:R-:W0:Y:S04]  /*cef0*/  LDSM.16.M88 R5, [R5+UR64] ;  /* 0x000000400505783b */ /* 0x000e280008000000 */
[----:B0-----:R0:W-:Y:S01]  /*cf00*/  @!P1 STG.E desc[UR8][R2.64], R5 ;  /* 0x0000000502009986 */ /* 0x0011e2000c101908 */
[----:B------:R-:W-:Y:S06]  /*cf10*/  BAR.SYNC.DEFER_BLOCKING 0x0 ;  /* 0x0000000000007b1d */ /* 0x000fec0000010000 */
[----:B------:R-:W-:Y:S05]  /*cf20*/  @P0 BRA `(.L_x_20) ;  /* 0x0000000000a00947 */ /* 0x000fea0003800000 */
[----:B------:R-:W1:Y:S01]  /*cf30*/  S2UR UR5, SR_CgaCtaId ;  /* 0x00000000000579c3 */ /* 0x000e620000008800 */
[----:B------:R-:W-:Y:S01]  /*cf40*/  NOP ;  /* 0x0000000000007918 */ /* 0x000fe20000000000 */
[----:B------:R-:W-:Y:S01]  /*cf50*/  UMOV UR4, 0x50 ;  /* 0x0000005000047882 */ /* 0x000fe20000000000 */
[----:B------:R-:W-:Y:S01]  /*cf60*/  MOV R0, UR65 ;  /* 0x0000004100007c02 */ /* 0x000fe20008000f00 */
[----:B------:R-:W-:Y:S02]  /*cf70*/  HFMA2 R7, -RZ, RZ, 0, 5.9604644775390625e-08 ;  /* 0x00000001ff077431 */ /* 0x000fe400000001ff */
[----:B0-----:R-:W-:Y:S01]  /*cf80*/  IMAD.MOV.U32 R3, RZ, RZ, 0xff ;  /* 0x000000ffff037424 */ /* 0x001fe200078e00ff */
[----:B------:R-:W-:-:S04]  /*cf90*/  LOP3.LUT R0, R0, 0xffff, RZ, 0xc0, !PT ;  /* 0x0000ffff00007812 */ /* 0x000fc800078ec0ff */
[----:B------:R-:W-:-:S05]  /*cfa0*/  SHF.R.U32.HI R0, RZ, 0x5, R0 ;  /* 0x00000005ff007819 */ /* 0x000fca0000011600 */
[----:B------:R-:W-:Y:S01]  /*cfb0*/  VIADD R2, R0, 0x10 ;  /* 0x0000001000027836 */ /* 0x000fe20000000000 */
[----:B------:R-:W-:Y:S01]  /*cfc0*/  SHF.L.U32 R0, R3, R0, RZ ;  /* 0x0000000003007219 */ /* 0x000fe200000006ff */
[----:B-1----:R-:W-:-:S03]  /*cfd0*/  ULEA UR6, UR5, UR4, 0x18 ;  /* 0x0000000405067291 */ /* 0x002fc6000f8ec0ff */
[----:B------:R-:W-:-:S04]  /*cfe0*/  SHF.L.U32 R3, R7, R2, RZ ;  /* 0x0000000207037219 */ /* 0x000fc800000006ff */
[----:B------:R-:W-:Y:S02]  /*cff0*/  LOP3.LUT R0, R3, R0, RZ, 0xfc, !PT ;  /* 0x0000000003007212 */ /* 0x000fe400078efcff */
[----:B------:R-:W0:Y:S02]  /*d000*/  LDS R5, [UR6] ;  /* 0x00000006ff057984 */ /* 0x000e240008000800 */
[C---:B------:R-:W-:Y:S02]  /*d010*/  LOP3.LUT R2, R0.reuse, 0xffff, RZ, 0xc0, !PT ;  /* 0x0000ffff00027812 */ /* 0x040fe400078ec0ff */
[----:B0-----:R-:W-:-:S04]  /*d020*/  LOP3.LUT R3, R0, 0xffff, R5, 0x80, !PT ;  /* 0x0000ffff00037812 */ /* 0x001fc800078e8005 */
[----:B------:R-:W-:-:S13]  /*d030*/  ISETP.NE.AND P0, PT, R3, R2, PT ;  /* 0x000000020300720c */ /* 0x000fda0003f05270 */
[----:B------:R-:W-:Y:S05]  /*d040*/  @P0 BRA `(.L_x_21) ;  /* 0x0000000000500947 */ /* 0x000fea0003800000 */
[----:B------:R-:W-:Y:S02]  /*d050*/  SHF.R.U32.HI R5, RZ, 0x10, R5 ;  /* 0x00000010ff057819 */ /* 0x000fe40000011605 */
[----:B------:R-:W-:-:S04]  /*d060*/  SHF.R.U32.HI R2, RZ, 0x10, R0 ;  /* 0x00000010ff027819 */ /* 0x000fc80000011600 */
[----:B------:R-:W-:-:S04]  /*d070*/  LOP3.LUT R5, R5, R2, RZ, 0xc0, !PT ;  /* 0x0000000205057212 */ /* 0x000fc800078ec0ff */
[----:B------:R-:W-:-:S13]  /*d080*/  ISETP.NE.AND P0, PT, R5, R2, PT ;  /* 0x000000020500720c */ /* 0x000fda0003f05270 */
[----:B------:R-:W-:Y:S05]  /*d090*/  @P0 BRA `(.L_x_22) ;  /* 0x0000000000300947 */ /* 0x000fea0003800000 */
[----:B------:R-:W-:Y:S01]  /*d0a0*/  R2UR UR4, R0 ;  /* 0x00000000000472ca */ /* 0x000fe200000e0000 */
[----:B------:R-:W-:Y:S01]  /*d0b0*/  VOTEU.ANY UR5, UPT, PT ;  /* 0x0000000000057886 */ /* 0x000fe200038e0100 */
[----:B------:R-:W0:Y:S01]  /*d0c0*/  S2R R0, SR_LANEID ;  /* 0x0000000000007919 */ /* 0x000e220000000000 */
[----:B------:R-:W-:-:S10]  /*d0d0*/  UFLO.U32 UR5, UR5 ;  /* 0x00000005000572bd */ /* 0x000fd400080e0000 */
[----:B------:R-:W-:-:S06]  /*d0e0*/  ULOP3.LUT UR4, URZ, UR4, URZ, 0x33, !UPT ;  /* 0x00000004ff047292 */ /* 0x000fcc000f8e33ff */
[----:B------:R-:W-:-:S04]  /*d0f0*/  MOV R2, UR4 ;  /* 0x0000000400027c02 */ /* 0x000fc80008000f00 */
[----:B------:R-:W1:Y:S02]  /*d100*/  REDUX UR7, R2 ;  /* 0x00000000020773c4 */ /* 0x000e640000000000 */
[----:B------:R2:W-:Y:S01]  /*d110*/  UTCATOMSWS.AND URZ, UR4 ;  /* 0x0000000400ff79e3 */ /* 0x0005e20008000000 */
[----:B0-----:R-:W-:Y:S01]  /*d120*/  ISETP.EQ.U32.AND P0, PT, R0, UR5, PT ;  /* 0x0000000500007c0c */ /* 0x001fe2000bf02070 */
[----:B-1----:R-:W-:-:S12]  /*d130*/  IMAD.U32 R0, RZ, RZ, UR7 ;  /* 0x00000007ff007e24 */ /* 0x002fd8000f8e00ff */
[----:B------:R2:W-:Y:S01]  /*d140*/  @P0 ATOMS.AND RZ, [UR6], R0 ;  /* 0x00000000ffff098c */ /* 0x0005e2000a800006 */
[----:B------:R-:W-:Y:S05]  /*d150*/  BRA `(.L_x_20) ;  /* 0x0000000000147947 */ /* 0x000fea0003800000 */
.L_x_22:
[----:B------:R-:W-:-:S07]  /*d160*/  MOV R2, 0xd180 ;  /* 0x0000d18000027802 */ /* 0x000fce0000000f00 */
[----:B------:R-:W-:Y:S05]  /*d170*/  CALL.REL.NOINC `($__internal_0_$__cuda_sm10x_tcgen05_guardrail_trap_col_being_dealloced_not_returned_by_alloc) ;  /* 0x0000000000447944 */ /* 0x000fea0003c00000 */
[----:B------:R-:W-:Y:S05]  /*d180*/  BRA `(.L_x_20) ;  /* 0x0000000000087947 */ /* 0x000fea0003800000 */
.L_x_21:
[----:B------:R-:W-:-:S07]  /*d190*/  MOV R2, 0xd1b0 ;  /* 0x0000d1b000027802 */ /* 0x000fce0000000f00 */
[----:B------:R-:W-:Y:S05]  /*d1a0*/  CALL.REL.NOINC `($__internal_2_$__cuda_sm10x_tcgen05_guardrail_trap_unallocated_columns_being_dealloced) ;  /* 0x0000000000507944 */ /* 0x000fea0003c00000 */
.L_x_20:
[----:B------:R-:W-:Y:S01]  /*d1b0*/  NOP ;  /* 0x0000000000007918 */ /* 0x000fe20000000000 */
[----:B--2---:R-:W-:Y:S05]  /*d1c0*/  EXIT ;  /* 0x000000000000794d */ /* 0x004fea0003800000 */
.L_x_8:
[----:B------:R-:W1:Y:S02]  /*d1d0*/  SYNCS.PHASECHK.TRANS64.TRYWAIT P4, [UR64+0x8000], RZ ;  /* 0x008000ffff0075a7 */ /* 0x000e640008081140 */
[----:B-1----:R-:W-:Y:S05]  /*d1e0*/  @!P4 BRA `(.L_x_8) ;  /* 0xfffffffc00f8c947 */ /* 0x002fea000383ffff */
[----:B------:R-:W-:Y:S05]  /*d1f0*/  BRA `(.L_x_7) ;  /* 0xffffff6c00e87947 */ /* 0x000fea000383ffff */
.L_x_14:
[----:B------:R-:W1:Y:S02]  /*d200*/  SYNCS.PHASECHK.TRANS64.TRYWAIT P2, [UR64+0x10010], RZ ;  /* 0x010010ffff0075a7 */ /* 0x000e640008041140 */
[----:B-1----:R-:W-:Y:S05]  /*d210*/  @!P2 BRA `(.L_x_14) ;  /* 0xfffffffc00f8a947 */ /* 0x002fea000383ffff */
[----:B------:R-:W-:Y:S05]  /*d220*/  BRA `(.L_x_23) ;  /* 0xffffffb4001c7947 */ /* 0x000fea000383ffff */
.L_x_15:
[----:B------:R-:W1:Y:S02]  /*d230*/  SYNCS.PHASECHK.TRANS64.TRYWAIT P2, [UR67], R26 ;  /* 0x0000001aff0075a7 */ /* 0x000e640008041143 */
[----:B-1----:R-:W-:Y:S05]  /*d240*/  @!P2 BRA `(.L_x_15) ;  /* 0xfffffffc00f8a947 */ /* 0x002fea000383ffff */
[----:B------:R-:W-:Y:S05]  /*d250*/  BRA `(.L_x_24) ;  /* 0xffffffc000007947 */ /* 0x000fea000383ffff */
.L_x_19:
[----:B------:R-:W0:Y:S02]  /*d260*/  SYNCS.PHASECHK.TRANS64.TRYWAIT P3, [UR67], R4 ;  /* 0x00000004ff0075a7 */ /* 0x000e240008061143 */
[----:B0-----:R-:W-:Y:S05]  /*d270*/  @!P3 BRA `(.L_x_19) ;  /* 0xfffffffc00f8b947 */ /* 0x001fea000383ffff */
[----:B------:R-:W-:Y:S05]  /*d280*/  BRA `(.L_x_18) ;  /* 0xffffffd400c07947 */ /* 0x000fea000383ffff */
        .weak           $__internal_0_$__cuda_sm10x_tcgen05_guardrail_trap_col_being_dealloced_not_returned_by_alloc
        .type           $__internal_0_$__cuda_sm10x_tcgen05_guardrail_trap_col_being_dealloced_not_returned_by_alloc,@function
        .size           $__internal_0_$__cuda_sm10x_tcgen05_guardrail_trap_col_being_dealloced_not_returned_by_alloc,($__internal_1_$__cuda_sm10x_tcgen05_guardrail_trap_phase_invalid_during_alloc - $__internal_0_$__cuda_sm10x_tcgen05_guardrail_trap_col_being_dealloced_not_returned_by_alloc)
$__internal_0_$__cuda_sm10x_tcgen05_guardrail_trap_col_being_dealloced_not_returned_by_alloc:
[----:B------:R-:W-:Y:S05]  /*d290*/  BPT.TRAP 0x1 ;  /* 0x000000040000795c */ /* 0x000fea0000300000 */
[----:B------:R-:W-:-:S04]  /*d2a0*/  MOV R3, 0x0 ;  /* 0x0000000000037802 */ /* 0x000fc80000000f00 */
[----:B------:R-:W-:Y:S05]  /*d2b0*/  RET.REL.NODEC R2 `(attn_fwd) ;  /* 0xffffff2c02507950 */ /* 0x000fea0003c3ffff */
        .weak           $__internal_1_$__cuda_sm10x_tcgen05_guardrail_trap_phase_invalid_during_alloc
        .type           $__internal_1_$__cuda_sm10x_tcgen05_guardrail_trap_phase_invalid_during_alloc,@function
        .size           $__internal_1_$__cuda_sm10x_tcgen05_guardrail_trap_phase_invalid_during_alloc,($__internal_2_$__cuda_sm10x_tcgen05_guardrail_trap_unallocated_columns_being_dealloced - $__internal_1_$__cuda_sm10x_tcgen05_guardrail_trap_phase_invalid_during_alloc)
$__internal_1_$__cuda_sm10x_tcgen05_guardrail_trap_phase_invalid_during_alloc:
[----:B------:R-:W-:Y:S05]  /*d2c0*/  BPT.TRAP 0x1 ;  /* 0x000000040000795c */ /* 0x000fea0000300000 */
[----:B------:R-:W-:-:S04]  /*d2d0*/  IMAD.MOV.U32 R3, RZ, RZ, 0x0 ;  /* 0x00000000ff037424 */ /* 0x000fc800078e00ff */
[----:B------:R-:W-:Y:S05]  /*d2e0*/  RET.REL.NODEC R2 `(attn_fwd) ;  /* 0xffffff2c02447950 */ /* 0x000fea0003c3ffff */
        .weak           $__internal_2_$__cuda_sm10x_tcgen05_guardrail_trap_unallocated_columns_being_dealloced
        .type           $__internal_2_$__cuda_sm10x_tcgen05_guardrail_trap_unallocated_columns_being_dealloced,@function
        .size           $__internal_2_$__cuda_sm10x_tcgen05_guardrail_trap_unallocated_columns_being_dealloced,(.L_x_28 - $__internal_2_$__cuda_sm10x_tcgen05_guardrail_trap_unallocated_columns_being_dealloced)
$__internal_2_$__cuda_sm10x_tcgen05_guardrail_trap_unallocated_columns_being_dealloced:
[----:B------:R-:W-:Y:S05]  /*d2f0*/  BPT.TRAP 0x1 ;  /* 0x000000040000795c */ /* 0x000fea0000300000 */
[----:B------:R-:W-:-:S04]  /*d300*/  HFMA2 R3, -RZ, RZ, 0, 0 ;  /* 0x00000000ff037431 */ /* 0x000fc800000001ff */
[----:B------:R-:W-:Y:S05]  /*d310*/  RET.REL.NODEC R2 `(attn_fwd) ;  /* 0xffffff2c02387950 */ /* 0x000fea0003c3ffff */
.L_x_25:
[----:B------:R-:W-:-:S00]  /*d320*/  BRA `(.L_x_25) ;  /* 0xfffffffc00fc7947 */ /* 0x000fc0000383ffff */
[----:B------:R-:W-:-:S00]  /*d330*/  NOP ;  /* 0x0000000000007918 */ /* 0x000fc00000000000 */
        /* <DEDUP_REMOVED lines=12> */
.L_x_28:


//--------------------- .nv.global.init           --------------------------
	.section	.nv.global.init,"aw",@progbits
.nv.global.init:
	.type		_$_str,@object
	.size		_$_str,(.L_3 - _$_str)
_$_str:
        /*0000*/ 	.byte	0x5f, 0x5f, 0x43, 0x55, 0x44, 0x41, 0x5f, 0x46, 0x54, 0x5a, 0x00
.L_3:


//--------------------- .nv.shared.attn_fwd       --------------------------
	.section	.nv.shared.attn_fwd,"aw",@nobits
	.sectionflags	@""
	.align	16
	.zero		1024


//--------------------- .nv.shared.reserved.0     --------------------------
	.section	.nv.shared.reserved.0,"aw",@nobits
	.align	8
	.weak		__nv_reservedSMEM_offset_0_alias
	.size		__nv_reservedSMEM_offset_0_alias, 0, 64
	.other		__nv_reservedSMEM_offset_0_alias,@"STO_CUDA_RESERVED_SHARED STV_DEFAULT"
__nv_reservedSMEM_offset_0_alias:
	.zero		0
.nv.shared.reserved.0:
	.zero		64
	.weak		__nv_reservedSMEM_allocation_phase
	.type		__nv_reservedSMEM_allocation_phase,@object
	.size		__nv_reservedSMEM_allocation_phase,(.L_0 - __nv_reservedSMEM_allocation_phase)
__nv_reservedSMEM_allocation_phase:
	.zero		1
.L_0:
	.zero		7
	.weak		__nv_reservedSMEM_devtool_atexit_pc
	.type		__nv_reservedSMEM_devtool_atexit_pc,@object
	.size		__nv_reservedSMEM_devtool_atexit_pc,(__nv_reservedSMEM_allocation_mask - __nv_reservedSMEM_devtool_atexit_pc)
__nv_reservedSMEM_devtool_atexit_pc:
	.zero		8
	.weak		__nv_reservedSMEM_allocation_mask
	.type		__nv_reservedSMEM_allocation_mask,@object
	.size		__nv_reservedSMEM_allocation_mask,(.L_2 - __nv_reservedSMEM_allocation_mask)
__nv_reservedSMEM_allocation_mask:
	.zero		4
.L_2:


//--------------------- .nv.constant0.attn_fwd    --------------------------
	.section	.nv.constant0.attn_fwd,"a",@progbits
	.sectionflags	@""
	.align	4
.nv.constant0.attn_fwd:
	.zero		1032


//--------------------- SYMBOLS --------------------------

	.type		.nv.reservedSmem.offset0,@object
	.size		.nv.reservedSmem.offset0,0x4
	.type		.nv.reservedSmem.cap,@object
	.size		.nv.reservedSmem.cap,0x4
